//
// Generated by NVIDIA NVVM Compiler
//
// Compiler Build ID: CL-36424714
// Cuda compilation tools, release 13.0, V13.0.88
// Based on NVVM 20.0.0
//

.version 9.0
.target sm_100
.address_size 64

	// .globl	_Z6euclidP7latLongPfiff

.visible .entry _Z6euclidP7latLongPfiff(
	.param .u64 .ptr .align 1 _Z6euclidP7latLongPfiff_param_0,
	.param .u64 .ptr .align 1 _Z6euclidP7latLongPfiff_param_1,
	.param .u32 _Z6euclidP7latLongPfiff_param_2,
	.param .f32 _Z6euclidP7latLongPfiff_param_3,
	.param .f32 _Z6euclidP7latLongPfiff_param_4
)
{
	.reg .pred 	%p<2>;
	.reg .b32 	%r<9>;
	.reg .b32 	%f<10>;
	.reg .b64 	%rd<9>;

	ld.param.u64 	%rd3, [_Z6euclidP7latLongPfiff_param_0];
	ld.param.u64 	%rd2, [_Z6euclidP7latLongPfiff_param_1];
	ld.param.u32 	%r2, [_Z6euclidP7latLongPfiff_param_2];
	ld.param.f32 	%f1, [_Z6euclidP7latLongPfiff_param_3];
	ld.param.f32 	%f2, [_Z6euclidP7latLongPfiff_param_4];
	cvta.to.global.u64 	%rd1, %rd3;
	mov.u32 	%r3, %ntid.x;
	mov.u32 	%r4, %nctaid.x;
	mov.u32 	%r5, %ctaid.y;
	mov.u32 	%r6, %ctaid.x;
	mad.lo.s32 	%r7, %r4, %r5, %r6;
	mov.u32 	%r8, %tid.x;
	mad.lo.s32 	%r1, %r7, %r3, %r8;
	setp.ge.s32 	%p1, %r1, %r2;
	@%p1 bra 	$L__BB0_2;
	mul.wide.s32 	%rd4, %r1, 8;
	add.s64 	%rd5, %rd1, %rd4;
	cvta.to.global.u64 	%rd6, %rd2;
	mul.wide.s32 	%rd7, %r1, 4;
	add.s64 	%rd8, %rd6, %rd7;
	ld.global.f32 	%f3, [%rd5];
	sub.f32 	%f4, %f1, %f3;
	ld.global.f32 	%f5, [%rd5+4];
	sub.f32 	%f6, %f2, %f5;
	mul.f32 	%f7, %f6, %f6;
	fma.rn.f32 	%f8, %f4, %f4, %f7;
	sqrt.rn.f32 	%f9, %f8;
	st.global.f32 	[%rd8], %f9;
$L__BB0_2:
	ret;

}
	// .globl	_Z8find_minPfiPiiiS_i
.visible .entry _Z8find_minPfiPiiiS_i(
	.param .u64 .ptr .align 1 _Z8find_minPfiPiiiS_i_param_0,
	.param .u32 _Z8find_minPfiPiiiS_i_param_1,
	.param .u64 .ptr .align 1 _Z8find_minPfiPiiiS_i_param_2,
	.param .u32 _Z8find_minPfiPiiiS_i_param_3,
	.param .u32 _Z8find_minPfiPiiiS_i_param_4,
	.param .u64 .ptr .align 1 _Z8find_minPfiPiiiS_i_param_5,
	.param .u32 _Z8find_minPfiPiiiS_i_param_6
)
{
	.reg .pred 	%p<57>;
	.reg .b32 	%r<213>;
	.reg .b32 	%f<37>;
	.reg .b64 	%rd<72>;

	ld.param.u64 	%rd14, [_Z8find_minPfiPiiiS_i_param_0];
	ld.param.u32 	%r116, [_Z8find_minPfiPiiiS_i_param_1];
	ld.param.u64 	%rd15, [_Z8find_minPfiPiiiS_i_param_2];
	ld.param.u32 	%r117, [_Z8find_minPfiPiiiS_i_param_3];
	ld.param.u32 	%r114, [_Z8find_minPfiPiiiS_i_param_4];
	ld.param.u64 	%rd13, [_Z8find_minPfiPiiiS_i_param_5];
	ld.param.u32 	%r115, [_Z8find_minPfiPiiiS_i_param_6];
	cvta.to.global.u64 	%rd1, %rd15;
	cvta.to.global.u64 	%rd2, %rd14;
	mov.u32 	%r118, %ctaid.x;
	mov.u32 	%r119, %ntid.x;
	mov.u32 	%r120, %tid.x;
	mad.lo.s32 	%r121, %r118, %r119, %r120;
	add.s32 	%r122, %r121, 2;
	mul.lo.s32 	%r123, %r117, %r122;
	setp.gt.s32 	%p1, %r123, %r116;
	mul.lo.s32 	%r1, %r117, %r121;
	not.b32 	%r124, %r1;
	add.s32 	%r125, %r116, %r124;
	add.s32 	%r126, %r117, -1;
	selp.b32 	%r2, %r125, %r126, %p1;
	mul.lo.s32 	%r3, %r114, %r121;
	add.s32 	%r127, %r1, %r117;
	setp.ge.s32 	%p2, %r127, %r116;
	@%p2 bra 	$L__BB1_66;
	cvta.to.global.u64 	%rd3, %rd13;
	setp.lt.s32 	%p3, %r2, 0;
	@%p3 bra 	$L__BB1_32;
	mul.wide.s32 	%rd16, %r1, 4;
	add.s64 	%rd4, %rd3, %rd16;
	add.s32 	%r4, %r2, 1;
	and.b32  	%r5, %r4, 3;
	setp.lt.u32 	%p4, %r2, 3;
	mov.b32 	%r162, 0;
	@%p4 bra 	$L__BB1_5;
	and.b32  	%r162, %r4, -4;
	mov.b32 	%r165, 0;
$L__BB1_4:
	add.s32 	%r130, %r165, %r1;
	mul.wide.s32 	%rd17, %r130, 4;
	add.s64 	%rd18, %rd2, %rd17;
	ld.global.f32 	%f12, [%rd18];
	mul.wide.u32 	%rd19, %r165, 4;
	add.s64 	%rd20, %rd4, %rd19;
	st.global.f32 	[%rd20], %f12;
	ld.global.f32 	%f13, [%rd18+4];
	st.global.f32 	[%rd20+4], %f13;
	ld.global.f32 	%f14, [%rd18+8];
	st.global.f32 	[%rd20+8], %f14;
	ld.global.f32 	%f15, [%rd18+12];
	st.global.f32 	[%rd20+12], %f15;
	add.s32 	%r165, %r165, 4;
	setp.eq.s32 	%p5, %r165, %r162;
	@%p5 bra 	$L__BB1_5;
	bra.uni 	$L__BB1_4;
$L__BB1_5:
	setp.eq.s32 	%p6, %r5, 0;
	@%p6 bra 	$L__BB1_8;
	mov.b32 	%r164, 0;
$L__BB1_7:
	.pragma "nounroll";
	add.s32 	%r132, %r162, %r1;
	mul.wide.s32 	%rd21, %r132, 4;
	add.s64 	%rd22, %rd2, %rd21;
	ld.global.f32 	%f16, [%rd22];
	mul.wide.u32 	%rd23, %r162, 4;
	add.s64 	%rd24, %rd4, %rd23;
	st.global.f32 	[%rd24], %f16;
	add.s32 	%r162, %r162, 1;
	add.s32 	%r164, %r164, 1;
	setp.ne.s32 	%p7, %r164, %r5;
	@%p7 bra 	$L__BB1_7;
$L__BB1_8:
	add.s64 	%rd26, %rd16, %rd3;
	add.s64 	%rd5, %rd26, 8;
	mov.b32 	%r167, 0;
	mov.u32 	%r166, %r2;
$L__BB1_9:
	mul.wide.s32 	%rd27, %r166, 4;
	add.s64 	%rd6, %rd4, %rd27;
	ld.global.f32 	%f1, [%rd6];
	setp.ge.s32 	%p8, %r167, %r166;
	mov.u32 	%r176, %r167;
	@%p8 bra 	$L__BB1_29;
	sub.s32 	%r135, %r166, %r167;
	and.b32  	%r16, %r135, 3;
	setp.eq.s32 	%p9, %r16, 0;
	mov.u32 	%r170, %r167;
	mov.u32 	%r176, %r167;
	@%p9 bra 	$L__BB1_18;
	mul.wide.s32 	%rd28, %r167, 4;
	add.s64 	%rd7, %rd4, %rd28;
	ld.global.f32 	%f2, [%rd7];
	setp.lt.f32 	%p10, %f2, %f1;
	selp.u32 	%r17, 1, 0, %p10;
	add.s32 	%r176, %r167, %r17;
	add.s32 	%r170, %r167, 1;
	setp.eq.s32 	%p11, %r16, 1;
	@%p11 bra 	$L__BB1_18;
	ld.global.f32 	%f3, [%rd7+4];
	setp.geu.f32 	%p12, %f3, %f1;
	@%p12 bra 	$L__BB1_14;
	selp.b64 	%rd29, 4, 0, %p10;
	add.s64 	%rd30, %rd7, %rd29;
	ld.global.f32 	%f17, [%rd30];
	st.global.f32 	[%rd30], %f3;
	st.global.f32 	[%rd7+4], %f17;
	add.s32 	%r176, %r170, %r17;
$L__BB1_14:
	add.s32 	%r170, %r167, 2;
	setp.eq.s32 	%p14, %r16, 2;
	@%p14 bra 	$L__BB1_18;
	ld.global.f32 	%f4, [%rd7+8];
	setp.geu.f32 	%p15, %f4, %f1;
	@%p15 bra 	$L__BB1_17;
	mul.wide.s32 	%rd31, %r176, 4;
	add.s64 	%rd32, %rd4, %rd31;
	ld.global.f32 	%f18, [%rd32];
	st.global.f32 	[%rd32], %f4;
	st.global.f32 	[%rd7+8], %f18;
	add.s32 	%r176, %r176, 1;
$L__BB1_17:
	add.s32 	%r170, %r167, 3;
$L__BB1_18:
	sub.s32 	%r136, %r167, %r166;
	setp.gt.u32 	%p16, %r136, -4;
	@%p16 bra 	$L__BB1_29;
	sub.s32 	%r173, %r170, %r166;
$L__BB1_20:
	mul.wide.s32 	%rd33, %r170, 4;
	add.s64 	%rd8, %rd5, %rd33;
	ld.global.f32 	%f5, [%rd8+-8];
	setp.geu.f32 	%p17, %f5, %f1;
	@%p17 bra 	$L__BB1_22;
	mul.wide.s32 	%rd34, %r176, 4;
	add.s64 	%rd35, %rd4, %rd34;
	ld.global.f32 	%f19, [%rd35];
	st.global.f32 	[%rd35], %f5;
	st.global.f32 	[%rd8+-8], %f19;
	add.s32 	%r176, %r176, 1;
$L__BB1_22:
	ld.global.f32 	%f6, [%rd8+-4];
	setp.geu.f32 	%p18, %f6, %f1;
	@%p18 bra 	$L__BB1_24;
	mul.wide.s32 	%rd36, %r176, 4;
	add.s64 	%rd37, %rd4, %rd36;
	ld.global.f32 	%f20, [%rd37];
	st.global.f32 	[%rd37], %f6;
	st.global.f32 	[%rd8+-4], %f20;
	add.s32 	%r176, %r176, 1;
$L__BB1_24:
	ld.global.f32 	%f7, [%rd8];
	setp.geu.f32 	%p19, %f7, %f1;
	@%p19 bra 	$L__BB1_26;
	mul.wide.s32 	%rd38, %r176, 4;
	add.s64 	%rd39, %rd4, %rd38;
	ld.global.f32 	%f21, [%rd39];
	st.global.f32 	[%rd39], %f7;
	st.global.f32 	[%rd8], %f21;
	add.s32 	%r176, %r176, 1;
$L__BB1_26:
	ld.global.f32 	%f8, [%rd8+4];
	setp.geu.f32 	%p20, %f8, %f1;
	@%p20 bra 	$L__BB1_28;
	mul.wide.s32 	%rd40, %r176, 4;
	add.s64 	%rd41, %rd4, %rd40;
	ld.global.f32 	%f22, [%rd41];
	st.global.f32 	[%rd41], %f8;
	st.global.f32 	[%rd8+4], %f22;
	add.s32 	%r176, %r176, 1;
$L__BB1_28:
	add.s32 	%r170, %r170, 4;
	add.s32 	%r173, %r173, 4;
	setp.ne.s32 	%p21, %r173, 0;
	@%p21 bra 	$L__BB1_20;
$L__BB1_29:
	mul.wide.s32 	%rd42, %r176, 4;
	add.s64 	%rd43, %rd4, %rd42;
	ld.global.f32 	%f23, [%rd43];
	ld.global.f32 	%f24, [%rd6];
	st.global.f32 	[%rd43], %f24;
	st.global.f32 	[%rd6], %f23;
	setp.ne.s32 	%p22, %r176, %r114;
	@%p22 bra 	$L__BB1_31;
	mul.wide.s32 	%rd44, %r114, 4;
	add.s64 	%rd45, %rd4, %rd44;
	ld.global.f32 	%f36, [%rd45];
	bra.uni 	$L__BB1_32;
$L__BB1_31:
	setp.gt.s32 	%p23, %r176, %r114;
	add.s32 	%r137, %r176, -1;
	add.s32 	%r138, %r176, 1;
	selp.b32 	%r167, %r167, %r138, %p23;
	selp.b32 	%r166, %r137, %r166, %p23;
	setp.le.s32 	%p24, %r167, %r166;
	@%p24 bra 	$L__BB1_9;
$L__BB1_32:
	setp.lt.s32 	%p25, %r2, 1;
	mov.b32 	%r185, 0;
	@%p25 bra 	$L__BB1_49;
	and.b32  	%r46, %r2, 3;
	setp.lt.u32 	%p26, %r2, 4;
	mov.b32 	%r190, 0;
	mov.u32 	%r185, %r190;
	@%p26 bra 	$L__BB1_44;
	and.b32  	%r190, %r2, 2147483644;
	neg.s32 	%r183, %r190;
	add.s32 	%r143, %r115, %r1;
	add.s32 	%r182, %r143, 3;
	add.s64 	%rd9, %rd2, 8;
	mov.b32 	%r185, 0;
	mov.u32 	%r181, %r1;
$L__BB1_35:
	mul.wide.s32 	%rd46, %r181, 4;
	add.s64 	%rd10, %rd9, %rd46;
	ld.global.f32 	%f26, [%rd10+-8];
	setp.geu.f32 	%p27, %f26, %f36;
	@%p27 bra 	$L__BB1_37;
	add.s32 	%r144, %r182, -3;
	add.s32 	%r145, %r185, %r3;
	mul.wide.s32 	%rd47, %r145, 4;
	add.s64 	%rd48, %rd1, %rd47;
	st.global.u32 	[%rd48], %r144;
	add.s32 	%r185, %r185, 1;
$L__BB1_37:
	ld.global.f32 	%f27, [%rd10+-4];
	setp.geu.f32 	%p28, %f27, %f36;
	@%p28 bra 	$L__BB1_39;
	add.s32 	%r146, %r182, -2;
	add.s32 	%r147, %r185, %r3;
	mul.wide.s32 	%rd49, %r147, 4;
	add.s64 	%rd50, %rd1, %rd49;
	st.global.u32 	[%rd50], %r146;
	add.s32 	%r185, %r185, 1;
$L__BB1_39:
	ld.global.f32 	%f28, [%rd10];
	setp.geu.f32 	%p29, %f28, %f36;
	@%p29 bra 	$L__BB1_41;
	add.s32 	%r148, %r182, -1;
	add.s32 	%r149, %r185, %r3;
	mul.wide.s32 	%rd51, %r149, 4;
	add.s64 	%rd52, %rd1, %rd51;
	st.global.u32 	[%rd52], %r148;
	add.s32 	%r185, %r185, 1;
$L__BB1_41:
	ld.global.f32 	%f29, [%rd10+4];
	setp.geu.f32 	%p30, %f29, %f36;
	@%p30 bra 	$L__BB1_43;
	add.s32 	%r150, %r185, %r3;
	mul.wide.s32 	%rd53, %r150, 4;
	add.s64 	%rd54, %rd1, %rd53;
	st.global.u32 	[%rd54], %r182;
	add.s32 	%r185, %r185, 1;
$L__BB1_43:
	add.s32 	%r183, %r183, 4;
	add.s32 	%r182, %r182, 4;
	add.s32 	%r181, %r181, 4;
	setp.ne.s32 	%p31, %r183, 0;
	@%p31 bra 	$L__BB1_35;
$L__BB1_44:
	setp.eq.s32 	%p32, %r46, 0;
	@%p32 bra 	$L__BB1_49;
	add.s32 	%r193, %r190, %r1;
	add.s32 	%r194, %r193, %r115;
	neg.s32 	%r192, %r46;
$L__BB1_46:
	.pragma "nounroll";
	mul.wide.s32 	%rd55, %r193, 4;
	add.s64 	%rd56, %rd2, %rd55;
	ld.global.f32 	%f30, [%rd56];
	setp.geu.f32 	%p33, %f30, %f36;
	@%p33 bra 	$L__BB1_48;
	add.s32 	%r151, %r185, %r3;
	mul.wide.s32 	%rd57, %r151, 4;
	add.s64 	%rd58, %rd1, %rd57;
	st.global.u32 	[%rd58], %r194;
	add.s32 	%r185, %r185, 1;
$L__BB1_48:
	add.s32 	%r194, %r194, 1;
	add.s32 	%r193, %r193, 1;
	add.s32 	%r192, %r192, 1;
	setp.ne.s32 	%p34, %r192, 0;
	@%p34 bra 	$L__BB1_46;
$L__BB1_49:
	setp.lt.s32 	%p35, %r2, 1;
	setp.ge.s32 	%p36, %r185, %r114;
	or.pred  	%p37, %p36, %p35;
	@%p37 bra 	$L__BB1_66;
	and.b32  	%r81, %r2, 3;
	setp.lt.u32 	%p38, %r2, 4;
	mov.b32 	%r206, 0;
	@%p38 bra 	$L__BB1_61;
	and.b32  	%r206, %r2, 2147483644;
	neg.s32 	%r200, %r206;
	add.s32 	%r153, %r115, %r1;
	add.s32 	%r199, %r153, 3;
	add.s64 	%rd11, %rd2, 8;
	mov.u32 	%r198, %r1;
$L__BB1_52:
	mul.wide.s32 	%rd59, %r198, 4;
	add.s64 	%rd12, %rd11, %rd59;
	ld.global.f32 	%f31, [%rd12+-8];
	setp.neu.f32 	%p39, %f31, %f36;
	setp.ge.s32 	%p40, %r185, %r114;
	or.pred  	%p41, %p39, %p40;
	@%p41 bra 	$L__BB1_54;
	add.s32 	%r154, %r199, -3;
	add.s32 	%r155, %r185, %r3;
	mul.wide.s32 	%rd60, %r155, 4;
	add.s64 	%rd61, %rd1, %rd60;
	st.global.u32 	[%rd61], %r154;
	add.s32 	%r185, %r185, 1;
$L__BB1_54:
	ld.global.f32 	%f32, [%rd12+-4];
	setp.neu.f32 	%p42, %f32, %f36;
	setp.ge.s32 	%p43, %r185, %r114;
	or.pred  	%p44, %p42, %p43;
	@%p44 bra 	$L__BB1_56;
	add.s32 	%r156, %r199, -2;
	add.s32 	%r157, %r185, %r3;
	mul.wide.s32 	%rd62, %r157, 4;
	add.s64 	%rd63, %rd1, %rd62;
	st.global.u32 	[%rd63], %r156;
	add.s32 	%r185, %r185, 1;
$L__BB1_56:
	ld.global.f32 	%f33, [%rd12];
	setp.neu.f32 	%p45, %f33, %f36;
	setp.ge.s32 	%p46, %r185, %r114;
	or.pred  	%p47, %p45, %p46;
	@%p47 bra 	$L__BB1_58;
	add.s32 	%r158, %r199, -1;
	add.s32 	%r159, %r185, %r3;
	mul.wide.s32 	%rd64, %r159, 4;
	add.s64 	%rd65, %rd1, %rd64;
	st.global.u32 	[%rd65], %r158;
	add.s32 	%r185, %r185, 1;
$L__BB1_58:
	ld.global.f32 	%f34, [%rd12+4];
	setp.neu.f32 	%p48, %f34, %f36;
	setp.ge.s32 	%p49, %r185, %r114;
	or.pred  	%p50, %p48, %p49;
	@%p50 bra 	$L__BB1_60;
	add.s32 	%r160, %r185, %r3;
	mul.wide.s32 	%rd66, %r160, 4;
	add.s64 	%rd67, %rd1, %rd66;
	st.global.u32 	[%rd67], %r199;
	add.s32 	%r185, %r185, 1;
$L__BB1_60:
	add.s32 	%r200, %r200, 4;
	add.s32 	%r199, %r199, 4;
	add.s32 	%r198, %r198, 4;
	setp.ne.s32 	%p51, %r200, 0;
	@%p51 bra 	$L__BB1_52;
$L__BB1_61:
	setp.eq.s32 	%p52, %r81, 0;
	@%p52 bra 	$L__BB1_66;
	add.s32 	%r209, %r206, %r1;
	add.s32 	%r210, %r209, %r115;
	neg.s32 	%r208, %r81;
$L__BB1_63:
	.pragma "nounroll";
	mul.wide.s32 	%rd68, %r209, 4;
	add.s64 	%rd69, %rd2, %rd68;
	ld.global.f32 	%f35, [%rd69];
	setp.neu.f32 	%p53, %f35, %f36;
	setp.ge.s32 	%p54, %r185, %r114;
	or.pred  	%p55, %p53, %p54;
	@%p55 bra 	$L__BB1_65;
	add.s32 	%r161, %r185, %r3;
	mul.wide.s32 	%rd70, %r161, 4;
	add.s64 	%rd71, %rd1, %rd70;
	st.global.u32 	[%rd71], %r210;
	add.s32 	%r185, %r185, 1;
$L__BB1_65:
	add.s32 	%r210, %r210, 1;
	add.s32 	%r209, %r209, 1;
	add.s32 	%r208, %r208, 1;
	setp.ne.s32 	%p56, %r208, 0;
	@%p56 bra 	$L__BB1_63;
$L__BB1_66:
	ret;

}
	// .globl	_Z14find_min_finalPfiPiiS_S_S0_S0_
.visible .entry _Z14find_min_finalPfiPiiS_S_S0_S0_(
	.param .u64 .ptr .align 1 _Z14find_min_finalPfiPiiS_S_S0_S0__param_0,
	.param .u32 _Z14find_min_finalPfiPiiS_S_S0_S0__param_1,
	.param .u64 .ptr .align 1 _Z14find_min_finalPfiPiiS_S_S0_S0__param_2,
	.param .u32 _Z14find_min_finalPfiPiiS_S_S0_S0__param_3,
	.param .u64 .ptr .align 1 _Z14find_min_finalPfiPiiS_S_S0_S0__param_4,
	.param .u64 .ptr .align 1 _Z14find_min_finalPfiPiiS_S_S0_S0__param_5,
	.param .u64 .ptr .align 1 _Z14find_min_finalPfiPiiS_S_S0_S0__param_6,
	.param .u64 .ptr .align 1 _Z14find_min_finalPfiPiiS_S_S0_S0__param_7
)
{
	.reg .pred 	%p<154>;
	.reg .b32 	%r<509>;
	.reg .b32 	%f<160>;
	.reg .b64 	%rd<404>;

	ld.param.u64 	%rd28, [_Z14find_min_finalPfiPiiS_S_S0_S0__param_0];
	ld.param.u32 	%r264, [_Z14find_min_finalPfiPiiS_S_S0_S0__param_1];
	ld.param.u64 	%rd29, [_Z14find_min_finalPfiPiiS_S_S0_S0__param_2];
	ld.param.u32 	%r265, [_Z14find_min_finalPfiPiiS_S_S0_S0__param_3];
	ld.param.u64 	%rd30, [_Z14find_min_finalPfiPiiS_S_S0_S0__param_4];
	ld.param.u64 	%rd31, [_Z14find_min_finalPfiPiiS_S_S0_S0__param_5];
	ld.param.u64 	%rd32, [_Z14find_min_finalPfiPiiS_S_S0_S0__param_6];
	ld.param.u64 	%rd33, [_Z14find_min_finalPfiPiiS_S_S0_S0__param_7];
	cvta.to.global.u64 	%rd1, %rd29;
	cvta.to.global.u64 	%rd2, %rd28;
	cvta.to.global.u64 	%rd3, %rd32;
	cvta.to.global.u64 	%rd4, %rd30;
	cvta.to.global.u64 	%rd5, %rd33;
	cvta.to.global.u64 	%rd6, %rd31;
	setp.lt.s32 	%p1, %r264, 1;
	@%p1 bra 	$L__BB2_13;
	and.b32  	%r1, %r264, 15;
	setp.lt.u32 	%p2, %r264, 16;
	mov.b32 	%r390, 0;
	@%p2 bra 	$L__BB2_4;
	and.b32  	%r390, %r264, 2147483632;
	mov.b32 	%r395, 0;
$L__BB2_3:
	.pragma "nounroll";
	mul.wide.u32 	%rd34, %r395, 4;
	add.s64 	%rd35, %rd1, %rd34;
	ld.global.u32 	%r268, [%rd35];
	mul.wide.s32 	%rd36, %r268, 4;
	add.s64 	%rd37, %rd2, %rd36;
	ld.global.f32 	%f35, [%rd37];
	add.s64 	%rd38, %rd6, %rd34;
	st.global.f32 	[%rd38], %f35;
	ld.global.u32 	%r269, [%rd35+4];
	mul.wide.s32 	%rd39, %r269, 4;
	add.s64 	%rd40, %rd2, %rd39;
	ld.global.f32 	%f36, [%rd40];
	st.global.f32 	[%rd38+4], %f36;
	ld.global.u32 	%r270, [%rd35+8];
	mul.wide.s32 	%rd41, %r270, 4;
	add.s64 	%rd42, %rd2, %rd41;
	ld.global.f32 	%f37, [%rd42];
	st.global.f32 	[%rd38+8], %f37;
	ld.global.u32 	%r271, [%rd35+12];
	mul.wide.s32 	%rd43, %r271, 4;
	add.s64 	%rd44, %rd2, %rd43;
	ld.global.f32 	%f38, [%rd44];
	st.global.f32 	[%rd38+12], %f38;
	ld.global.u32 	%r272, [%rd35+16];
	mul.wide.s32 	%rd45, %r272, 4;
	add.s64 	%rd46, %rd2, %rd45;
	ld.global.f32 	%f39, [%rd46];
	st.global.f32 	[%rd38+16], %f39;
	ld.global.u32 	%r273, [%rd35+20];
	mul.wide.s32 	%rd47, %r273, 4;
	add.s64 	%rd48, %rd2, %rd47;
	ld.global.f32 	%f40, [%rd48];
	st.global.f32 	[%rd38+20], %f40;
	ld.global.u32 	%r274, [%rd35+24];
	mul.wide.s32 	%rd49, %r274, 4;
	add.s64 	%rd50, %rd2, %rd49;
	ld.global.f32 	%f41, [%rd50];
	st.global.f32 	[%rd38+24], %f41;
	ld.global.u32 	%r275, [%rd35+28];
	mul.wide.s32 	%rd51, %r275, 4;
	add.s64 	%rd52, %rd2, %rd51;
	ld.global.f32 	%f42, [%rd52];
	st.global.f32 	[%rd38+28], %f42;
	ld.global.u32 	%r276, [%rd35+32];
	mul.wide.s32 	%rd53, %r276, 4;
	add.s64 	%rd54, %rd2, %rd53;
	ld.global.f32 	%f43, [%rd54];
	st.global.f32 	[%rd38+32], %f43;
	ld.global.u32 	%r277, [%rd35+36];
	mul.wide.s32 	%rd55, %r277, 4;
	add.s64 	%rd56, %rd2, %rd55;
	ld.global.f32 	%f44, [%rd56];
	st.global.f32 	[%rd38+36], %f44;
	ld.global.u32 	%r278, [%rd35+40];
	mul.wide.s32 	%rd57, %r278, 4;
	add.s64 	%rd58, %rd2, %rd57;
	ld.global.f32 	%f45, [%rd58];
	st.global.f32 	[%rd38+40], %f45;
	ld.global.u32 	%r279, [%rd35+44];
	mul.wide.s32 	%rd59, %r279, 4;
	add.s64 	%rd60, %rd2, %rd59;
	ld.global.f32 	%f46, [%rd60];
	st.global.f32 	[%rd38+44], %f46;
	ld.global.u32 	%r280, [%rd35+48];
	mul.wide.s32 	%rd61, %r280, 4;
	add.s64 	%rd62, %rd2, %rd61;
	ld.global.f32 	%f47, [%rd62];
	st.global.f32 	[%rd38+48], %f47;
	ld.global.u32 	%r281, [%rd35+52];
	mul.wide.s32 	%rd63, %r281, 4;
	add.s64 	%rd64, %rd2, %rd63;
	ld.global.f32 	%f48, [%rd64];
	st.global.f32 	[%rd38+52], %f48;
	ld.global.u32 	%r282, [%rd35+56];
	mul.wide.s32 	%rd65, %r282, 4;
	add.s64 	%rd66, %rd2, %rd65;
	ld.global.f32 	%f49, [%rd66];
	st.global.f32 	[%rd38+56], %f49;
	ld.global.u32 	%r283, [%rd35+60];
	mul.wide.s32 	%rd67, %r283, 4;
	add.s64 	%rd68, %rd2, %rd67;
	ld.global.f32 	%f50, [%rd68];
	st.global.f32 	[%rd38+60], %f50;
	add.s32 	%r395, %r395, 16;
	setp.eq.s32 	%p3, %r395, %r390;
	@%p3 bra 	$L__BB2_4;
	bra.uni 	$L__BB2_3;
$L__BB2_4:
	setp.eq.s32 	%p4, %r1, 0;
	@%p4 bra 	$L__BB2_13;
	and.b32  	%r4, %r264, 7;
	setp.lt.u32 	%p5, %r1, 8;
	@%p5 bra 	$L__BB2_7;
	mul.wide.u32 	%rd69, %r390, 4;
	add.s64 	%rd70, %rd1, %rd69;
	ld.global.u32 	%r284, [%rd70];
	mul.wide.s32 	%rd71, %r284, 4;
	add.s64 	%rd72, %rd2, %rd71;
	ld.global.f32 	%f51, [%rd72];
	add.s64 	%rd73, %rd6, %rd69;
	st.global.f32 	[%rd73], %f51;
	ld.global.u32 	%r285, [%rd70+4];
	mul.wide.s32 	%rd74, %r285, 4;
	add.s64 	%rd75, %rd2, %rd74;
	ld.global.f32 	%f52, [%rd75];
	st.global.f32 	[%rd73+4], %f52;
	ld.global.u32 	%r286, [%rd70+8];
	mul.wide.s32 	%rd76, %r286, 4;
	add.s64 	%rd77, %rd2, %rd76;
	ld.global.f32 	%f53, [%rd77];
	st.global.f32 	[%rd73+8], %f53;
	ld.global.u32 	%r287, [%rd70+12];
	mul.wide.s32 	%rd78, %r287, 4;
	add.s64 	%rd79, %rd2, %rd78;
	ld.global.f32 	%f54, [%rd79];
	st.global.f32 	[%rd73+12], %f54;
	ld.global.u32 	%r288, [%rd70+16];
	mul.wide.s32 	%rd80, %r288, 4;
	add.s64 	%rd81, %rd2, %rd80;
	ld.global.f32 	%f55, [%rd81];
	st.global.f32 	[%rd73+16], %f55;
	ld.global.u32 	%r289, [%rd70+20];
	mul.wide.s32 	%rd82, %r289, 4;
	add.s64 	%rd83, %rd2, %rd82;
	ld.global.f32 	%f56, [%rd83];
	st.global.f32 	[%rd73+20], %f56;
	ld.global.u32 	%r290, [%rd70+24];
	mul.wide.s32 	%rd84, %r290, 4;
	add.s64 	%rd85, %rd2, %rd84;
	ld.global.f32 	%f57, [%rd85];
	st.global.f32 	[%rd73+24], %f57;
	ld.global.u32 	%r291, [%rd70+28];
	mul.wide.s32 	%rd86, %r291, 4;
	add.s64 	%rd87, %rd2, %rd86;
	ld.global.f32 	%f58, [%rd87];
	st.global.f32 	[%rd73+28], %f58;
	add.s32 	%r390, %r390, 8;
$L__BB2_7:
	setp.eq.s32 	%p6, %r4, 0;
	@%p6 bra 	$L__BB2_13;
	and.b32  	%r7, %r264, 3;
	setp.lt.u32 	%p7, %r4, 4;
	@%p7 bra 	$L__BB2_10;
	mul.wide.u32 	%rd88, %r390, 4;
	add.s64 	%rd89, %rd1, %rd88;
	ld.global.u32 	%r292, [%rd89];
	mul.wide.s32 	%rd90, %r292, 4;
	add.s64 	%rd91, %rd2, %rd90;
	ld.global.f32 	%f59, [%rd91];
	add.s64 	%rd92, %rd6, %rd88;
	st.global.f32 	[%rd92], %f59;
	ld.global.u32 	%r293, [%rd89+4];
	mul.wide.s32 	%rd93, %r293, 4;
	add.s64 	%rd94, %rd2, %rd93;
	ld.global.f32 	%f60, [%rd94];
	st.global.f32 	[%rd92+4], %f60;
	ld.global.u32 	%r294, [%rd89+8];
	mul.wide.s32 	%rd95, %r294, 4;
	add.s64 	%rd96, %rd2, %rd95;
	ld.global.f32 	%f61, [%rd96];
	st.global.f32 	[%rd92+8], %f61;
	ld.global.u32 	%r295, [%rd89+12];
	mul.wide.s32 	%rd97, %r295, 4;
	add.s64 	%rd98, %rd2, %rd97;
	ld.global.f32 	%f62, [%rd98];
	st.global.f32 	[%rd92+12], %f62;
	add.s32 	%r390, %r390, 4;
$L__BB2_10:
	setp.eq.s32 	%p8, %r7, 0;
	@%p8 bra 	$L__BB2_13;
	mov.b32 	%r394, 0;
$L__BB2_12:
	.pragma "nounroll";
	mul.wide.u32 	%rd99, %r390, 4;
	add.s64 	%rd100, %rd1, %rd99;
	ld.global.u32 	%r297, [%rd100];
	mul.wide.s32 	%rd101, %r297, 4;
	add.s64 	%rd102, %rd2, %rd101;
	ld.global.f32 	%f63, [%rd102];
	add.s64 	%rd103, %rd6, %rd99;
	st.global.f32 	[%rd103], %f63;
	add.s32 	%r390, %r390, 1;
	add.s32 	%r394, %r394, 1;
	setp.ne.s32 	%p9, %r394, %r7;
	@%p9 bra 	$L__BB2_12;
$L__BB2_13:
	setp.lt.s32 	%p10, %r264, 1;
	mov.f32 	%f159, 0f00000000;
	@%p10 bra 	$L__BB2_59;
	add.s32 	%r396, %r264, -1;
	mov.b32 	%r397, 0;
$L__BB2_15:
	mul.wide.s32 	%rd104, %r396, 4;
	add.s64 	%rd7, %rd6, %rd104;
	ld.global.f32 	%f1, [%rd7];
	setp.ge.s32 	%p11, %r397, %r396;
	mov.u32 	%r401, %r397;
	@%p11 bra 	$L__BB2_56;
	sub.s32 	%r19, %r396, %r397;
	and.b32  	%r20, %r19, 7;
	sub.s32 	%r300, %r397, %r396;
	setp.gt.u32 	%p12, %r300, -8;
	mov.u32 	%r410, %r397;
	mov.u32 	%r401, %r397;
	@%p12 bra 	$L__BB2_35;
	and.b32  	%r21, %r19, -8;
	mov.b32 	%r400, 0;
	mov.u32 	%r410, %r397;
	mov.u32 	%r401, %r397;
$L__BB2_18:
	.pragma "nounroll";
	mul.wide.s32 	%rd105, %r410, 4;
	add.s64 	%rd8, %rd6, %rd105;
	ld.global.f32 	%f2, [%rd8];
	setp.geu.f32 	%p13, %f2, %f1;
	@%p13 bra 	$L__BB2_20;
	mul.wide.s32 	%rd106, %r401, 4;
	add.s64 	%rd107, %rd6, %rd106;
	ld.global.f32 	%f65, [%rd107];
	st.global.f32 	[%rd107], %f2;
	st.global.f32 	[%rd8], %f65;
	add.s32 	%r401, %r401, 1;
$L__BB2_20:
	ld.global.f32 	%f3, [%rd8+4];
	setp.geu.f32 	%p14, %f3, %f1;
	@%p14 bra 	$L__BB2_22;
	mul.wide.s32 	%rd108, %r401, 4;
	add.s64 	%rd109, %rd6, %rd108;
	ld.global.f32 	%f66, [%rd109];
	st.global.f32 	[%rd109], %f3;
	st.global.f32 	[%rd8+4], %f66;
	add.s32 	%r401, %r401, 1;
$L__BB2_22:
	ld.global.f32 	%f4, [%rd8+8];
	setp.geu.f32 	%p15, %f4, %f1;
	@%p15 bra 	$L__BB2_24;
	mul.wide.s32 	%rd110, %r401, 4;
	add.s64 	%rd111, %rd6, %rd110;
	ld.global.f32 	%f67, [%rd111];
	st.global.f32 	[%rd111], %f4;
	st.global.f32 	[%rd8+8], %f67;
	add.s32 	%r401, %r401, 1;
$L__BB2_24:
	ld.global.f32 	%f5, [%rd8+12];
	setp.geu.f32 	%p16, %f5, %f1;
	@%p16 bra 	$L__BB2_26;
	mul.wide.s32 	%rd112, %r401, 4;
	add.s64 	%rd113, %rd6, %rd112;
	ld.global.f32 	%f68, [%rd113];
	st.global.f32 	[%rd113], %f5;
	st.global.f32 	[%rd8+12], %f68;
	add.s32 	%r401, %r401, 1;
$L__BB2_26:
	ld.global.f32 	%f6, [%rd8+16];
	setp.geu.f32 	%p17, %f6, %f1;
	@%p17 bra 	$L__BB2_28;
	mul.wide.s32 	%rd114, %r401, 4;
	add.s64 	%rd115, %rd6, %rd114;
	ld.global.f32 	%f69, [%rd115];
	st.global.f32 	[%rd115], %f6;
	st.global.f32 	[%rd8+16], %f69;
	add.s32 	%r401, %r401, 1;
$L__BB2_28:
	ld.global.f32 	%f7, [%rd8+20];
	setp.geu.f32 	%p18, %f7, %f1;
	@%p18 bra 	$L__BB2_30;
	mul.wide.s32 	%rd116, %r401, 4;
	add.s64 	%rd117, %rd6, %rd116;
	ld.global.f32 	%f70, [%rd117];
	st.global.f32 	[%rd117], %f7;
	st.global.f32 	[%rd8+20], %f70;
	add.s32 	%r401, %r401, 1;
$L__BB2_30:
	ld.global.f32 	%f8, [%rd8+24];
	setp.geu.f32 	%p19, %f8, %f1;
	@%p19 bra 	$L__BB2_32;
	mul.wide.s32 	%rd118, %r401, 4;
	add.s64 	%rd119, %rd6, %rd118;
	ld.global.f32 	%f71, [%rd119];
	st.global.f32 	[%rd119], %f8;
	st.global.f32 	[%rd8+24], %f71;
	add.s32 	%r401, %r401, 1;
$L__BB2_32:
	ld.global.f32 	%f9, [%rd8+28];
	setp.geu.f32 	%p20, %f9, %f1;
	@%p20 bra 	$L__BB2_34;
	mul.wide.s32 	%rd120, %r401, 4;
	add.s64 	%rd121, %rd6, %rd120;
	ld.global.f32 	%f72, [%rd121];
	st.global.f32 	[%rd121], %f9;
	st.global.f32 	[%rd8+28], %f72;
	add.s32 	%r401, %r401, 1;
$L__BB2_34:
	add.s32 	%r410, %r410, 8;
	add.s32 	%r400, %r400, 8;
	setp.ne.s32 	%p21, %r400, %r21;
	@%p21 bra 	$L__BB2_18;
$L__BB2_35:
	setp.eq.s32 	%p22, %r20, 0;
	@%p22 bra 	$L__BB2_56;
	and.b32  	%r46, %r19, 3;
	setp.lt.u32 	%p23, %r20, 4;
	@%p23 bra 	$L__BB2_46;
	mul.wide.s32 	%rd122, %r410, 4;
	add.s64 	%rd9, %rd6, %rd122;
	ld.global.f32 	%f10, [%rd9];
	setp.geu.f32 	%p24, %f10, %f1;
	@%p24 bra 	$L__BB2_39;
	mul.wide.s32 	%rd123, %r401, 4;
	add.s64 	%rd124, %rd6, %rd123;
	ld.global.f32 	%f73, [%rd124];
	st.global.f32 	[%rd124], %f10;
	st.global.f32 	[%rd9], %f73;
	add.s32 	%r401, %r401, 1;
$L__BB2_39:
	ld.global.f32 	%f11, [%rd9+4];
	setp.geu.f32 	%p25, %f11, %f1;
	@%p25 bra 	$L__BB2_41;
	mul.wide.s32 	%rd125, %r401, 4;
	add.s64 	%rd126, %rd6, %rd125;
	ld.global.f32 	%f74, [%rd126];
	st.global.f32 	[%rd126], %f11;
	st.global.f32 	[%rd9+4], %f74;
	add.s32 	%r401, %r401, 1;
$L__BB2_41:
	ld.global.f32 	%f12, [%rd9+8];
	setp.geu.f32 	%p26, %f12, %f1;
	@%p26 bra 	$L__BB2_43;
	mul.wide.s32 	%rd127, %r401, 4;
	add.s64 	%rd128, %rd6, %rd127;
	ld.global.f32 	%f75, [%rd128];
	st.global.f32 	[%rd128], %f12;
	st.global.f32 	[%rd9+8], %f75;
	add.s32 	%r401, %r401, 1;
$L__BB2_43:
	ld.global.f32 	%f13, [%rd9+12];
	setp.geu.f32 	%p27, %f13, %f1;
	@%p27 bra 	$L__BB2_45;
	mul.wide.s32 	%rd129, %r401, 4;
	add.s64 	%rd130, %rd6, %rd129;
	ld.global.f32 	%f76, [%rd130];
	st.global.f32 	[%rd130], %f13;
	st.global.f32 	[%rd9+12], %f76;
	add.s32 	%r401, %r401, 1;
$L__BB2_45:
	add.s32 	%r410, %r410, 4;
$L__BB2_46:
	setp.eq.s32 	%p28, %r46, 0;
	@%p28 bra 	$L__BB2_56;
	setp.eq.s32 	%p29, %r46, 1;
	@%p29 bra 	$L__BB2_53;
	mul.wide.s32 	%rd131, %r410, 4;
	add.s64 	%rd10, %rd6, %rd131;
	ld.global.f32 	%f14, [%rd10];
	setp.geu.f32 	%p30, %f14, %f1;
	@%p30 bra 	$L__BB2_50;
	mul.wide.s32 	%rd132, %r401, 4;
	add.s64 	%rd133, %rd6, %rd132;
	ld.global.f32 	%f77, [%rd133];
	st.global.f32 	[%rd133], %f14;
	st.global.f32 	[%rd10], %f77;
	add.s32 	%r401, %r401, 1;
$L__BB2_50:
	ld.global.f32 	%f15, [%rd10+4];
	setp.geu.f32 	%p31, %f15, %f1;
	@%p31 bra 	$L__BB2_52;
	mul.wide.s32 	%rd134, %r401, 4;
	add.s64 	%rd135, %rd6, %rd134;
	ld.global.f32 	%f78, [%rd135];
	st.global.f32 	[%rd135], %f15;
	st.global.f32 	[%rd10+4], %f78;
	add.s32 	%r401, %r401, 1;
$L__BB2_52:
	add.s32 	%r410, %r410, 2;
$L__BB2_53:
	and.b32  	%r304, %r19, 1;
	setp.eq.b32 	%p32, %r304, 1;
	not.pred 	%p33, %p32;
	@%p33 bra 	$L__BB2_56;
	mul.wide.s32 	%rd136, %r410, 4;
	add.s64 	%rd11, %rd6, %rd136;
	ld.global.f32 	%f16, [%rd11];
	setp.geu.f32 	%p34, %f16, %f1;
	@%p34 bra 	$L__BB2_56;
	mul.wide.s32 	%rd137, %r401, 4;
	add.s64 	%rd138, %rd6, %rd137;
	ld.global.f32 	%f79, [%rd138];
	st.global.f32 	[%rd138], %f16;
	st.global.f32 	[%rd11], %f79;
	add.s32 	%r401, %r401, 1;
$L__BB2_56:
	mul.wide.s32 	%rd139, %r401, 4;
	add.s64 	%rd140, %rd6, %rd139;
	ld.global.f32 	%f80, [%rd140];
	ld.global.f32 	%f81, [%rd7];
	st.global.f32 	[%rd140], %f81;
	st.global.f32 	[%rd7], %f80;
	setp.ne.s32 	%p35, %r401, %r265;
	@%p35 bra 	$L__BB2_58;
	mul.wide.s32 	%rd141, %r265, 4;
	add.s64 	%rd142, %rd6, %rd141;
	ld.global.f32 	%f159, [%rd142];
	bra.uni 	$L__BB2_59;
$L__BB2_58:
	setp.gt.s32 	%p36, %r401, %r265;
	add.s32 	%r305, %r401, -1;
	add.s32 	%r306, %r401, 1;
	selp.b32 	%r397, %r397, %r306, %p36;
	selp.b32 	%r396, %r305, %r396, %p36;
	setp.le.s32 	%p37, %r397, %r396;
	@%p37 bra 	$L__BB2_15;
$L__BB2_59:
	setp.lt.s32 	%p38, %r264, 1;
	mov.b32 	%r427, 0;
	@%p38 bra 	$L__BB2_100;
	and.b32  	%r71, %r264, 7;
	setp.lt.u32 	%p39, %r264, 8;
	mov.b32 	%r443, 0;
	mov.u32 	%r427, %r443;
	@%p39 bra 	$L__BB2_79;
	and.b32  	%r443, %r264, 2147483640;
	mov.b32 	%r425, 0;
	mov.u32 	%r427, %r425;
$L__BB2_62:
	.pragma "nounroll";
	mul.wide.u32 	%rd143, %r425, 4;
	add.s64 	%rd12, %rd1, %rd143;
	ld.global.u32 	%r75, [%rd12];
	mul.wide.s32 	%rd144, %r75, 4;
	add.s64 	%rd145, %rd2, %rd144;
	ld.global.f32 	%f83, [%rd145];
	setp.geu.f32 	%p40, %f83, %f159;
	@%p40 bra 	$L__BB2_64;
	mul.wide.s32 	%rd146, %r427, 4;
	add.s64 	%rd147, %rd3, %rd146;
	st.global.u32 	[%rd147], %r75;
	add.s32 	%r427, %r427, 1;
$L__BB2_64:
	ld.global.u32 	%r78, [%rd12+4];
	mul.wide.s32 	%rd148, %r78, 4;
	add.s64 	%rd149, %rd2, %rd148;
	ld.global.f32 	%f84, [%rd149];
	setp.geu.f32 	%p41, %f84, %f159;
	@%p41 bra 	$L__BB2_66;
	mul.wide.s32 	%rd150, %r427, 4;
	add.s64 	%rd151, %rd3, %rd150;
	st.global.u32 	[%rd151], %r78;
	add.s32 	%r427, %r427, 1;
$L__BB2_66:
	ld.global.u32 	%r81, [%rd12+8];
	mul.wide.s32 	%rd152, %r81, 4;
	add.s64 	%rd153, %rd2, %rd152;
	ld.global.f32 	%f85, [%rd153];
	setp.geu.f32 	%p42, %f85, %f159;
	@%p42 bra 	$L__BB2_68;
	mul.wide.s32 	%rd154, %r427, 4;
	add.s64 	%rd155, %rd3, %rd154;
	st.global.u32 	[%rd155], %r81;
	add.s32 	%r427, %r427, 1;
$L__BB2_68:
	ld.global.u32 	%r84, [%rd12+12];
	mul.wide.s32 	%rd156, %r84, 4;
	add.s64 	%rd157, %rd2, %rd156;
	ld.global.f32 	%f86, [%rd157];
	setp.geu.f32 	%p43, %f86, %f159;
	@%p43 bra 	$L__BB2_70;
	mul.wide.s32 	%rd158, %r427, 4;
	add.s64 	%rd159, %rd3, %rd158;
	st.global.u32 	[%rd159], %r84;
	add.s32 	%r427, %r427, 1;
$L__BB2_70:
	ld.global.u32 	%r87, [%rd12+16];
	mul.wide.s32 	%rd160, %r87, 4;
	add.s64 	%rd161, %rd2, %rd160;
	ld.global.f32 	%f87, [%rd161];
	setp.geu.f32 	%p44, %f87, %f159;
	@%p44 bra 	$L__BB2_72;
	mul.wide.s32 	%rd162, %r427, 4;
	add.s64 	%rd163, %rd3, %rd162;
	st.global.u32 	[%rd163], %r87;
	add.s32 	%r427, %r427, 1;
$L__BB2_72:
	ld.global.u32 	%r90, [%rd12+20];
	mul.wide.s32 	%rd164, %r90, 4;
	add.s64 	%rd165, %rd2, %rd164;
	ld.global.f32 	%f88, [%rd165];
	setp.geu.f32 	%p45, %f88, %f159;
	@%p45 bra 	$L__BB2_74;
	mul.wide.s32 	%rd166, %r427, 4;
	add.s64 	%rd167, %rd3, %rd166;
	st.global.u32 	[%rd167], %r90;
	add.s32 	%r427, %r427, 1;
$L__BB2_74:
	ld.global.u32 	%r93, [%rd12+24];
	mul.wide.s32 	%rd168, %r93, 4;
	add.s64 	%rd169, %rd2, %rd168;
	ld.global.f32 	%f89, [%rd169];
	setp.geu.f32 	%p46, %f89, %f159;
	@%p46 bra 	$L__BB2_76;
	mul.wide.s32 	%rd170, %r427, 4;
	add.s64 	%rd171, %rd3, %rd170;
	st.global.u32 	[%rd171], %r93;
	add.s32 	%r427, %r427, 1;
$L__BB2_76:
	ld.global.u32 	%r96, [%rd12+28];
	mul.wide.s32 	%rd172, %r96, 4;
	add.s64 	%rd173, %rd2, %rd172;
	ld.global.f32 	%f90, [%rd173];
	setp.geu.f32 	%p47, %f90, %f159;
	@%p47 bra 	$L__BB2_78;
	mul.wide.s32 	%rd174, %r427, 4;
	add.s64 	%rd175, %rd3, %rd174;
	st.global.u32 	[%rd175], %r96;
	add.s32 	%r427, %r427, 1;
$L__BB2_78:
	add.s32 	%r425, %r425, 8;
	setp.ne.s32 	%p48, %r425, %r443;
	@%p48 bra 	$L__BB2_62;
$L__BB2_79:
	setp.eq.s32 	%p49, %r71, 0;
	@%p49 bra 	$L__BB2_100;
	and.b32  	%r103, %r264, 3;
	setp.lt.u32 	%p50, %r71, 4;
	@%p50 bra 	$L__BB2_90;
	mul.wide.u32 	%rd176, %r443, 4;
	add.s64 	%rd13, %rd1, %rd176;
	ld.global.u32 	%r104, [%rd13];
	mul.wide.s32 	%rd177, %r104, 4;
	add.s64 	%rd178, %rd2, %rd177;
	ld.global.f32 	%f91, [%rd178];
	setp.geu.f32 	%p51, %f91, %f159;
	@%p51 bra 	$L__BB2_83;
	mul.wide.s32 	%rd179, %r427, 4;
	add.s64 	%rd180, %rd3, %rd179;
	st.global.u32 	[%rd180], %r104;
	add.s32 	%r427, %r427, 1;
$L__BB2_83:
	ld.global.u32 	%r107, [%rd13+4];
	mul.wide.s32 	%rd181, %r107, 4;
	add.s64 	%rd182, %rd2, %rd181;
	ld.global.f32 	%f92, [%rd182];
	setp.geu.f32 	%p52, %f92, %f159;
	@%p52 bra 	$L__BB2_85;
	mul.wide.s32 	%rd183, %r427, 4;
	add.s64 	%rd184, %rd3, %rd183;
	st.global.u32 	[%rd184], %r107;
	add.s32 	%r427, %r427, 1;
$L__BB2_85:
	ld.global.u32 	%r110, [%rd13+8];
	mul.wide.s32 	%rd185, %r110, 4;
	add.s64 	%rd186, %rd2, %rd185;
	ld.global.f32 	%f93, [%rd186];
	setp.geu.f32 	%p53, %f93, %f159;
	@%p53 bra 	$L__BB2_87;
	mul.wide.s32 	%rd187, %r427, 4;
	add.s64 	%rd188, %rd3, %rd187;
	st.global.u32 	[%rd188], %r110;
	add.s32 	%r427, %r427, 1;
$L__BB2_87:
	ld.global.u32 	%r113, [%rd13+12];
	mul.wide.s32 	%rd189, %r113, 4;
	add.s64 	%rd190, %rd2, %rd189;
	ld.global.f32 	%f94, [%rd190];
	setp.geu.f32 	%p54, %f94, %f159;
	@%p54 bra 	$L__BB2_89;
	mul.wide.s32 	%rd191, %r427, 4;
	add.s64 	%rd192, %rd3, %rd191;
	st.global.u32 	[%rd192], %r113;
	add.s32 	%r427, %r427, 1;
$L__BB2_89:
	add.s32 	%r443, %r443, 4;
$L__BB2_90:
	setp.eq.s32 	%p55, %r103, 0;
	@%p55 bra 	$L__BB2_100;
	setp.eq.s32 	%p56, %r103, 1;
	@%p56 bra 	$L__BB2_97;
	mul.wide.u32 	%rd193, %r443, 4;
	add.s64 	%rd14, %rd1, %rd193;
	ld.global.u32 	%r120, [%rd14];
	mul.wide.s32 	%rd194, %r120, 4;
	add.s64 	%rd195, %rd2, %rd194;
	ld.global.f32 	%f95, [%rd195];
	setp.geu.f32 	%p57, %f95, %f159;
	@%p57 bra 	$L__BB2_94;
	mul.wide.s32 	%rd196, %r427, 4;
	add.s64 	%rd197, %rd3, %rd196;
	st.global.u32 	[%rd197], %r120;
	add.s32 	%r427, %r427, 1;
$L__BB2_94:
	ld.global.u32 	%r123, [%rd14+4];
	mul.wide.s32 	%rd198, %r123, 4;
	add.s64 	%rd199, %rd2, %rd198;
	ld.global.f32 	%f96, [%rd199];
	setp.geu.f32 	%p58, %f96, %f159;
	@%p58 bra 	$L__BB2_96;
	mul.wide.s32 	%rd200, %r427, 4;
	add.s64 	%rd201, %rd3, %rd200;
	st.global.u32 	[%rd201], %r123;
	add.s32 	%r427, %r427, 1;
$L__BB2_96:
	add.s32 	%r443, %r443, 2;
$L__BB2_97:
	and.b32  	%r313, %r264, 1;
	setp.eq.b32 	%p59, %r313, 1;
	not.pred 	%p60, %p59;
	@%p60 bra 	$L__BB2_100;
	mul.wide.u32 	%rd202, %r443, 4;
	add.s64 	%rd203, %rd1, %rd202;
	ld.global.u32 	%r130, [%rd203];
	mul.wide.s32 	%rd204, %r130, 4;
	add.s64 	%rd205, %rd2, %rd204;
	ld.global.f32 	%f97, [%rd205];
	setp.geu.f32 	%p61, %f97, %f159;
	@%p61 bra 	$L__BB2_100;
	mul.wide.s32 	%rd206, %r427, 4;
	add.s64 	%rd207, %rd3, %rd206;
	st.global.u32 	[%rd207], %r130;
	add.s32 	%r427, %r427, 1;
$L__BB2_100:
	setp.lt.s32 	%p62, %r264, 1;
	setp.ge.s32 	%p63, %r427, %r265;
	or.pred  	%p64, %p63, %p62;
	@%p64 bra 	$L__BB2_141;
	and.b32  	%r133, %r264, 7;
	setp.lt.u32 	%p65, %r264, 8;
	mov.b32 	%r467, 0;
	@%p65 bra 	$L__BB2_120;
	and.b32  	%r467, %r264, 2147483640;
	mov.b32 	%r451, 0;
$L__BB2_103:
	.pragma "nounroll";
	mul.wide.u32 	%rd208, %r451, 4;
	add.s64 	%rd15, %rd1, %rd208;
	ld.global.u32 	%r137, [%rd15];
	mul.wide.s32 	%rd209, %r137, 4;
	add.s64 	%rd210, %rd2, %rd209;
	ld.global.f32 	%f98, [%rd210];
	setp.neu.f32 	%p66, %f98, %f159;
	setp.ge.s32 	%p67, %r427, %r265;
	or.pred  	%p68, %p66, %p67;
	@%p68 bra 	$L__BB2_105;
	mul.wide.s32 	%rd211, %r427, 4;
	add.s64 	%rd212, %rd3, %rd211;
	st.global.u32 	[%rd212], %r137;
	add.s32 	%r427, %r427, 1;
$L__BB2_105:
	ld.global.u32 	%r140, [%rd15+4];
	mul.wide.s32 	%rd213, %r140, 4;
	add.s64 	%rd214, %rd2, %rd213;
	ld.global.f32 	%f99, [%rd214];
	setp.neu.f32 	%p69, %f99, %f159;
	setp.ge.s32 	%p70, %r427, %r265;
	or.pred  	%p71, %p69, %p70;
	@%p71 bra 	$L__BB2_107;
	mul.wide.s32 	%rd215, %r427, 4;
	add.s64 	%rd216, %rd3, %rd215;
	st.global.u32 	[%rd216], %r140;
	add.s32 	%r427, %r427, 1;
$L__BB2_107:
	ld.global.u32 	%r143, [%rd15+8];
	mul.wide.s32 	%rd217, %r143, 4;
	add.s64 	%rd218, %rd2, %rd217;
	ld.global.f32 	%f100, [%rd218];
	setp.neu.f32 	%p72, %f100, %f159;
	setp.ge.s32 	%p73, %r427, %r265;
	or.pred  	%p74, %p72, %p73;
	@%p74 bra 	$L__BB2_109;
	mul.wide.s32 	%rd219, %r427, 4;
	add.s64 	%rd220, %rd3, %rd219;
	st.global.u32 	[%rd220], %r143;
	add.s32 	%r427, %r427, 1;
$L__BB2_109:
	ld.global.u32 	%r146, [%rd15+12];
	mul.wide.s32 	%rd221, %r146, 4;
	add.s64 	%rd222, %rd2, %rd221;
	ld.global.f32 	%f101, [%rd222];
	setp.neu.f32 	%p75, %f101, %f159;
	setp.ge.s32 	%p76, %r427, %r265;
	or.pred  	%p77, %p75, %p76;
	@%p77 bra 	$L__BB2_111;
	mul.wide.s32 	%rd223, %r427, 4;
	add.s64 	%rd224, %rd3, %rd223;
	st.global.u32 	[%rd224], %r146;
	add.s32 	%r427, %r427, 1;
$L__BB2_111:
	ld.global.u32 	%r149, [%rd15+16];
	mul.wide.s32 	%rd225, %r149, 4;
	add.s64 	%rd226, %rd2, %rd225;
	ld.global.f32 	%f102, [%rd226];
	setp.neu.f32 	%p78, %f102, %f159;
	setp.ge.s32 	%p79, %r427, %r265;
	or.pred  	%p80, %p78, %p79;
	@%p80 bra 	$L__BB2_113;
	mul.wide.s32 	%rd227, %r427, 4;
	add.s64 	%rd228, %rd3, %rd227;
	st.global.u32 	[%rd228], %r149;
	add.s32 	%r427, %r427, 1;
$L__BB2_113:
	ld.global.u32 	%r152, [%rd15+20];
	mul.wide.s32 	%rd229, %r152, 4;
	add.s64 	%rd230, %rd2, %rd229;
	ld.global.f32 	%f103, [%rd230];
	setp.neu.f32 	%p81, %f103, %f159;
	setp.ge.s32 	%p82, %r427, %r265;
	or.pred  	%p83, %p81, %p82;
	@%p83 bra 	$L__BB2_115;
	mul.wide.s32 	%rd231, %r427, 4;
	add.s64 	%rd232, %rd3, %rd231;
	st.global.u32 	[%rd232], %r152;
	add.s32 	%r427, %r427, 1;
$L__BB2_115:
	ld.global.u32 	%r155, [%rd15+24];
	mul.wide.s32 	%rd233, %r155, 4;
	add.s64 	%rd234, %rd2, %rd233;
	ld.global.f32 	%f104, [%rd234];
	setp.neu.f32 	%p84, %f104, %f159;
	setp.ge.s32 	%p85, %r427, %r265;
	or.pred  	%p86, %p84, %p85;
	@%p86 bra 	$L__BB2_117;
	mul.wide.s32 	%rd235, %r427, 4;
	add.s64 	%rd236, %rd3, %rd235;
	st.global.u32 	[%rd236], %r155;
	add.s32 	%r427, %r427, 1;
$L__BB2_117:
	ld.global.u32 	%r158, [%rd15+28];
	mul.wide.s32 	%rd237, %r158, 4;
	add.s64 	%rd238, %rd2, %rd237;
	ld.global.f32 	%f105, [%rd238];
	setp.neu.f32 	%p87, %f105, %f159;
	setp.ge.s32 	%p88, %r427, %r265;
	or.pred  	%p89, %p87, %p88;
	@%p89 bra 	$L__BB2_119;
	mul.wide.s32 	%rd239, %r427, 4;
	add.s64 	%rd240, %rd3, %rd239;
	st.global.u32 	[%rd240], %r158;
	add.s32 	%r427, %r427, 1;
$L__BB2_119:
	add.s32 	%r451, %r451, 8;
	setp.ne.s32 	%p90, %r451, %r467;
	@%p90 bra 	$L__BB2_103;
$L__BB2_120:
	setp.eq.s32 	%p91, %r133, 0;
	@%p91 bra 	$L__BB2_141;
	and.b32  	%r164, %r264, 3;
	setp.lt.u32 	%p92, %r133, 4;
	@%p92 bra 	$L__BB2_131;
	mul.wide.u32 	%rd241, %r467, 4;
	add.s64 	%rd16, %rd1, %rd241;
	ld.global.u32 	%r165, [%rd16];
	mul.wide.s32 	%rd242, %r165, 4;
	add.s64 	%rd243, %rd2, %rd242;
	ld.global.f32 	%f106, [%rd243];
	setp.neu.f32 	%p93, %f106, %f159;
	setp.ge.s32 	%p94, %r427, %r265;
	or.pred  	%p95, %p93, %p94;
	@%p95 bra 	$L__BB2_124;
	mul.wide.s32 	%rd244, %r427, 4;
	add.s64 	%rd245, %rd3, %rd244;
	st.global.u32 	[%rd245], %r165;
	add.s32 	%r427, %r427, 1;
$L__BB2_124:
	ld.global.u32 	%r168, [%rd16+4];
	mul.wide.s32 	%rd246, %r168, 4;
	add.s64 	%rd247, %rd2, %rd246;
	ld.global.f32 	%f107, [%rd247];
	setp.neu.f32 	%p96, %f107, %f159;
	setp.ge.s32 	%p97, %r427, %r265;
	or.pred  	%p98, %p96, %p97;
	@%p98 bra 	$L__BB2_126;
	mul.wide.s32 	%rd248, %r427, 4;
	add.s64 	%rd249, %rd3, %rd248;
	st.global.u32 	[%rd249], %r168;
	add.s32 	%r427, %r427, 1;
$L__BB2_126:
	ld.global.u32 	%r171, [%rd16+8];
	mul.wide.s32 	%rd250, %r171, 4;
	add.s64 	%rd251, %rd2, %rd250;
	ld.global.f32 	%f108, [%rd251];
	setp.neu.f32 	%p99, %f108, %f159;
	setp.ge.s32 	%p100, %r427, %r265;
	or.pred  	%p101, %p99, %p100;
	@%p101 bra 	$L__BB2_128;
	mul.wide.s32 	%rd252, %r427, 4;
	add.s64 	%rd253, %rd3, %rd252;
	st.global.u32 	[%rd253], %r171;
	add.s32 	%r427, %r427, 1;
$L__BB2_128:
	ld.global.u32 	%r174, [%rd16+12];
	mul.wide.s32 	%rd254, %r174, 4;
	add.s64 	%rd255, %rd2, %rd254;
	ld.global.f32 	%f109, [%rd255];
	setp.neu.f32 	%p102, %f109, %f159;
	setp.ge.s32 	%p103, %r427, %r265;
	or.pred  	%p104, %p102, %p103;
	@%p104 bra 	$L__BB2_130;
	mul.wide.s32 	%rd256, %r427, 4;
	add.s64 	%rd257, %rd3, %rd256;
	st.global.u32 	[%rd257], %r174;
	add.s32 	%r427, %r427, 1;
$L__BB2_130:
	add.s32 	%r467, %r467, 4;
$L__BB2_131:
	setp.eq.s32 	%p105, %r164, 0;
	@%p105 bra 	$L__BB2_141;
	setp.eq.s32 	%p106, %r164, 1;
	@%p106 bra 	$L__BB2_138;
	mul.wide.u32 	%rd258, %r467, 4;
	add.s64 	%rd17, %rd1, %rd258;
	ld.global.u32 	%r180, [%rd17];
	mul.wide.s32 	%rd259, %r180, 4;
	add.s64 	%rd260, %rd2, %rd259;
	ld.global.f32 	%f110, [%rd260];
	setp.neu.f32 	%p107, %f110, %f159;
	setp.ge.s32 	%p108, %r427, %r265;
	or.pred  	%p109, %p107, %p108;
	@%p109 bra 	$L__BB2_135;
	mul.wide.s32 	%rd261, %r427, 4;
	add.s64 	%rd262, %rd3, %rd261;
	st.global.u32 	[%rd262], %r180;
	add.s32 	%r427, %r427, 1;
$L__BB2_135:
	ld.global.u32 	%r183, [%rd17+4];
	mul.wide.s32 	%rd263, %r183, 4;
	add.s64 	%rd264, %rd2, %rd263;
	ld.global.f32 	%f111, [%rd264];
	setp.neu.f32 	%p110, %f111, %f159;
	setp.ge.s32 	%p111, %r427, %r265;
	or.pred  	%p112, %p110, %p111;
	@%p112 bra 	$L__BB2_137;
	mul.wide.s32 	%rd265, %r427, 4;
	add.s64 	%rd266, %rd3, %rd265;
	st.global.u32 	[%rd266], %r183;
	add.s32 	%r427, %r427, 1;
$L__BB2_137:
	add.s32 	%r467, %r467, 2;
$L__BB2_138:
	and.b32  	%r316, %r264, 1;
	setp.eq.b32 	%p113, %r316, 1;
	not.pred 	%p114, %p113;
	@%p114 bra 	$L__BB2_141;
	mul.wide.u32 	%rd267, %r467, 4;
	add.s64 	%rd268, %rd1, %rd267;
	ld.global.u32 	%r189, [%rd268];
	mul.wide.s32 	%rd269, %r189, 4;
	add.s64 	%rd270, %rd2, %rd269;
	ld.global.f32 	%f112, [%rd270];
	setp.neu.f32 	%p115, %f112, %f159;
	setp.ge.s32 	%p116, %r427, %r265;
	or.pred  	%p117, %p115, %p116;
	@%p117 bra 	$L__BB2_141;
	mul.wide.s32 	%rd271, %r427, 4;
	add.s64 	%rd272, %rd3, %rd271;
	st.global.u32 	[%rd272], %r189;
$L__BB2_141:
	setp.lt.s32 	%p118, %r265, 1;
	@%p118 bra 	$L__BB2_154;
	and.b32  	%r190, %r265, 15;
	setp.lt.u32 	%p119, %r265, 16;
	mov.b32 	%r475, 0;
	@%p119 bra 	$L__BB2_145;
	and.b32  	%r475, %r265, 2147483632;
	mov.b32 	%r473, 0;
$L__BB2_144:
	.pragma "nounroll";
	mul.wide.u32 	%rd273, %r473, 4;
	add.s64 	%rd274, %rd3, %rd273;
	ld.global.u32 	%r319, [%rd274];
	mul.wide.s32 	%rd275, %r319, 4;
	add.s64 	%rd276, %rd2, %rd275;
	ld.global.f32 	%f113, [%rd276];
	add.s64 	%rd277, %rd4, %rd273;
	st.global.f32 	[%rd277], %f113;
	ld.global.u32 	%r320, [%rd274+4];
	mul.wide.s32 	%rd278, %r320, 4;
	add.s64 	%rd279, %rd2, %rd278;
	ld.global.f32 	%f114, [%rd279];
	st.global.f32 	[%rd277+4], %f114;
	ld.global.u32 	%r321, [%rd274+8];
	mul.wide.s32 	%rd280, %r321, 4;
	add.s64 	%rd281, %rd2, %rd280;
	ld.global.f32 	%f115, [%rd281];
	st.global.f32 	[%rd277+8], %f115;
	ld.global.u32 	%r322, [%rd274+12];
	mul.wide.s32 	%rd282, %r322, 4;
	add.s64 	%rd283, %rd2, %rd282;
	ld.global.f32 	%f116, [%rd283];
	st.global.f32 	[%rd277+12], %f116;
	ld.global.u32 	%r323, [%rd274+16];
	mul.wide.s32 	%rd284, %r323, 4;
	add.s64 	%rd285, %rd2, %rd284;
	ld.global.f32 	%f117, [%rd285];
	st.global.f32 	[%rd277+16], %f117;
	ld.global.u32 	%r324, [%rd274+20];
	mul.wide.s32 	%rd286, %r324, 4;
	add.s64 	%rd287, %rd2, %rd286;
	ld.global.f32 	%f118, [%rd287];
	st.global.f32 	[%rd277+20], %f118;
	ld.global.u32 	%r325, [%rd274+24];
	mul.wide.s32 	%rd288, %r325, 4;
	add.s64 	%rd289, %rd2, %rd288;
	ld.global.f32 	%f119, [%rd289];
	st.global.f32 	[%rd277+24], %f119;
	ld.global.u32 	%r326, [%rd274+28];
	mul.wide.s32 	%rd290, %r326, 4;
	add.s64 	%rd291, %rd2, %rd290;
	ld.global.f32 	%f120, [%rd291];
	st.global.f32 	[%rd277+28], %f120;
	ld.global.u32 	%r327, [%rd274+32];
	mul.wide.s32 	%rd292, %r327, 4;
	add.s64 	%rd293, %rd2, %rd292;
	ld.global.f32 	%f121, [%rd293];
	st.global.f32 	[%rd277+32], %f121;
	ld.global.u32 	%r328, [%rd274+36];
	mul.wide.s32 	%rd294, %r328, 4;
	add.s64 	%rd295, %rd2, %rd294;
	ld.global.f32 	%f122, [%rd295];
	st.global.f32 	[%rd277+36], %f122;
	ld.global.u32 	%r329, [%rd274+40];
	mul.wide.s32 	%rd296, %r329, 4;
	add.s64 	%rd297, %rd2, %rd296;
	ld.global.f32 	%f123, [%rd297];
	st.global.f32 	[%rd277+40], %f123;
	ld.global.u32 	%r330, [%rd274+44];
	mul.wide.s32 	%rd298, %r330, 4;
	add.s64 	%rd299, %rd2, %rd298;
	ld.global.f32 	%f124, [%rd299];
	st.global.f32 	[%rd277+44], %f124;
	ld.global.u32 	%r331, [%rd274+48];
	mul.wide.s32 	%rd300, %r331, 4;
	add.s64 	%rd301, %rd2, %rd300;
	ld.global.f32 	%f125, [%rd301];
	st.global.f32 	[%rd277+48], %f125;
	ld.global.u32 	%r332, [%rd274+52];
	mul.wide.s32 	%rd302, %r332, 4;
	add.s64 	%rd303, %rd2, %rd302;
	ld.global.f32 	%f126, [%rd303];
	st.global.f32 	[%rd277+52], %f126;
	ld.global.u32 	%r333, [%rd274+56];
	mul.wide.s32 	%rd304, %r333, 4;
	add.s64 	%rd305, %rd2, %rd304;
	ld.global.f32 	%f127, [%rd305];
	st.global.f32 	[%rd277+56], %f127;
	ld.global.u32 	%r334, [%rd274+60];
	mul.wide.s32 	%rd306, %r334, 4;
	add.s64 	%rd307, %rd2, %rd306;
	ld.global.f32 	%f128, [%rd307];
	st.global.f32 	[%rd277+60], %f128;
	add.s32 	%r473, %r473, 16;
	setp.ne.s32 	%p120, %r473, %r475;
	@%p120 bra 	$L__BB2_144;
$L__BB2_145:
	setp.eq.s32 	%p121, %r190, 0;
	@%p121 bra 	$L__BB2_154;
	and.b32  	%r195, %r265, 7;
	setp.lt.u32 	%p122, %r190, 8;
	@%p122 bra 	$L__BB2_148;
	mul.wide.u32 	%rd308, %r475, 4;
	add.s64 	%rd309, %rd3, %rd308;
	ld.global.u32 	%r335, [%rd309];
	mul.wide.s32 	%rd310, %r335, 4;
	add.s64 	%rd311, %rd2, %rd310;
	ld.global.f32 	%f129, [%rd311];
	add.s64 	%rd312, %rd4, %rd308;
	st.global.f32 	[%rd312], %f129;
	ld.global.u32 	%r336, [%rd309+4];
	mul.wide.s32 	%rd313, %r336, 4;
	add.s64 	%rd314, %rd2, %rd313;
	ld.global.f32 	%f130, [%rd314];
	st.global.f32 	[%rd312+4], %f130;
	ld.global.u32 	%r337, [%rd309+8];
	mul.wide.s32 	%rd315, %r337, 4;
	add.s64 	%rd316, %rd2, %rd315;
	ld.global.f32 	%f131, [%rd316];
	st.global.f32 	[%rd312+8], %f131;
	ld.global.u32 	%r338, [%rd309+12];
	mul.wide.s32 	%rd317, %r338, 4;
	add.s64 	%rd318, %rd2, %rd317;
	ld.global.f32 	%f132, [%rd318];
	st.global.f32 	[%rd312+12], %f132;
	ld.global.u32 	%r339, [%rd309+16];
	mul.wide.s32 	%rd319, %r339, 4;
	add.s64 	%rd320, %rd2, %rd319;
	ld.global.f32 	%f133, [%rd320];
	st.global.f32 	[%rd312+16], %f133;
	ld.global.u32 	%r340, [%rd309+20];
	mul.wide.s32 	%rd321, %r340, 4;
	add.s64 	%rd322, %rd2, %rd321;
	ld.global.f32 	%f134, [%rd322];
	st.global.f32 	[%rd312+20], %f134;
	ld.global.u32 	%r341, [%rd309+24];
	mul.wide.s32 	%rd323, %r341, 4;
	add.s64 	%rd324, %rd2, %rd323;
	ld.global.f32 	%f135, [%rd324];
	st.global.f32 	[%rd312+24], %f135;
	ld.global.u32 	%r342, [%rd309+28];
	mul.wide.s32 	%rd325, %r342, 4;
	add.s64 	%rd326, %rd2, %rd325;
	ld.global.f32 	%f136, [%rd326];
	st.global.f32 	[%rd312+28], %f136;
	add.s32 	%r475, %r475, 8;
$L__BB2_148:
	setp.eq.s32 	%p123, %r195, 0;
	@%p123 bra 	$L__BB2_154;
	and.b32  	%r198, %r265, 3;
	setp.lt.u32 	%p124, %r195, 4;
	@%p124 bra 	$L__BB2_151;
	mul.wide.u32 	%rd327, %r475, 4;
	add.s64 	%rd328, %rd3, %rd327;
	ld.global.u32 	%r343, [%rd328];
	mul.wide.s32 	%rd329, %r343, 4;
	add.s64 	%rd330, %rd2, %rd329;
	ld.global.f32 	%f137, [%rd330];
	add.s64 	%rd331, %rd4, %rd327;
	st.global.f32 	[%rd331], %f137;
	ld.global.u32 	%r344, [%rd328+4];
	mul.wide.s32 	%rd332, %r344, 4;
	add.s64 	%rd333, %rd2, %rd332;
	ld.global.f32 	%f138, [%rd333];
	st.global.f32 	[%rd331+4], %f138;
	ld.global.u32 	%r345, [%rd328+8];
	mul.wide.s32 	%rd334, %r345, 4;
	add.s64 	%rd335, %rd2, %rd334;
	ld.global.f32 	%f139, [%rd335];
	st.global.f32 	[%rd331+8], %f139;
	ld.global.u32 	%r346, [%rd328+12];
	mul.wide.s32 	%rd336, %r346, 4;
	add.s64 	%rd337, %rd2, %rd336;
	ld.global.f32 	%f140, [%rd337];
	st.global.f32 	[%rd331+12], %f140;
	add.s32 	%r475, %r475, 4;
$L__BB2_151:
	setp.eq.s32 	%p125, %r198, 0;
	@%p125 bra 	$L__BB2_154;
	mov.b32 	%r478, 0;
$L__BB2_153:
	.pragma "nounroll";
	mul.wide.u32 	%rd338, %r475, 4;
	add.s64 	%rd339, %rd3, %rd338;
	ld.global.u32 	%r348, [%rd339];
	mul.wide.s32 	%rd340, %r348, 4;
	add.s64 	%rd341, %rd2, %rd340;
	ld.global.f32 	%f141, [%rd341];
	add.s64 	%rd342, %rd4, %rd338;
	st.global.f32 	[%rd342], %f141;
	add.s32 	%r475, %r475, 1;
	add.s32 	%r478, %r478, 1;
	setp.ne.s32 	%p126, %r478, %r198;
	@%p126 bra 	$L__BB2_153;
$L__BB2_154:
	add.s32 	%r350, %r265, -1;
	mov.b32 	%r351, 0;
	st.global.u32 	[%rd5], %r351;
	st.global.u32 	[%rd5+4], %r350;
	add.s64 	%rd18, %rd3, 16;
	mov.b32 	%r479, 1;
$L__BB2_155:
	mul.wide.u32 	%rd343, %r479, 4;
	add.s64 	%rd19, %rd5, %rd343;
	ld.global.u32 	%r206, [%rd19];
	ld.global.u32 	%r207, [%rd19+-4];
	mul.wide.s32 	%rd344, %r206, 4;
	add.s64 	%rd20, %rd4, %rd344;
	ld.global.f32 	%f19, [%rd20];
	setp.ge.s32 	%p127, %r207, %r206;
	mov.u32 	%r483, %r207;
	@%p127 bra 	$L__BB2_196;
	sub.s32 	%r208, %r206, %r207;
	and.b32  	%r209, %r208, 7;
	sub.s32 	%r353, %r207, %r206;
	setp.gt.u32 	%p128, %r353, -8;
	mov.u32 	%r492, %r207;
	mov.u32 	%r483, %r207;
	@%p128 bra 	$L__BB2_175;
	and.b32  	%r354, %r208, -8;
	neg.s32 	%r480, %r354;
	mov.u32 	%r492, %r207;
	mov.u32 	%r483, %r207;
$L__BB2_158:
	.pragma "nounroll";
	mul.wide.s32 	%rd345, %r492, 4;
	add.s64 	%rd346, %rd4, %rd345;
	add.s64 	%rd21, %rd346, 16;
	add.s64 	%rd22, %rd18, %rd345;
	ld.global.f32 	%f20, [%rd346];
	setp.geu.f32 	%p129, %f20, %f19;
	@%p129 bra 	$L__BB2_160;
	mul.wide.s32 	%rd347, %r483, 4;
	add.s64 	%rd348, %rd4, %rd347;
	ld.global.f32 	%f142, [%rd348];
	st.global.f32 	[%rd348], %f20;
	st.global.f32 	[%rd21+-16], %f142;
	add.s64 	%rd349, %rd3, %rd347;
	ld.global.u32 	%r355, [%rd349];
	ld.global.u32 	%r356, [%rd22+-16];
	st.global.u32 	[%rd349], %r356;
	st.global.u32 	[%rd22+-16], %r355;
	add.s32 	%r483, %r483, 1;
$L__BB2_160:
	ld.global.f32 	%f21, [%rd21+-12];
	setp.geu.f32 	%p130, %f21, %f19;
	@%p130 bra 	$L__BB2_162;
	mul.wide.s32 	%rd350, %r483, 4;
	add.s64 	%rd351, %rd4, %rd350;
	ld.global.f32 	%f143, [%rd351];
	st.global.f32 	[%rd351], %f21;
	st.global.f32 	[%rd21+-12], %f143;
	add.s64 	%rd352, %rd3, %rd350;
	ld.global.u32 	%r357, [%rd352];
	ld.global.u32 	%r358, [%rd22+-12];
	st.global.u32 	[%rd352], %r358;
	st.global.u32 	[%rd22+-12], %r357;
	add.s32 	%r483, %r483, 1;
$L__BB2_162:
	ld.global.f32 	%f22, [%rd21+-8];
	setp.geu.f32 	%p131, %f22, %f19;
	@%p131 bra 	$L__BB2_164;
	mul.wide.s32 	%rd353, %r483, 4;
	add.s64 	%rd354, %rd4, %rd353;
	ld.global.f32 	%f144, [%rd354];
	st.global.f32 	[%rd354], %f22;
	st.global.f32 	[%rd21+-8], %f144;
	add.s64 	%rd355, %rd3, %rd353;
	ld.global.u32 	%r359, [%rd355];
	ld.global.u32 	%r360, [%rd22+-8];
	st.global.u32 	[%rd355], %r360;
	st.global.u32 	[%rd22+-8], %r359;
	add.s32 	%r483, %r483, 1;
$L__BB2_164:
	ld.global.f32 	%f23, [%rd21+-4];
	setp.geu.f32 	%p132, %f23, %f19;
	@%p132 bra 	$L__BB2_166;
	mul.wide.s32 	%rd356, %r483, 4;
	add.s64 	%rd357, %rd4, %rd356;
	ld.global.f32 	%f145, [%rd357];
	st.global.f32 	[%rd357], %f23;
	st.global.f32 	[%rd21+-4], %f145;
	add.s64 	%rd358, %rd3, %rd356;
	ld.global.u32 	%r361, [%rd358];
	ld.global.u32 	%r362, [%rd22+-4];
	st.global.u32 	[%rd358], %r362;
	st.global.u32 	[%rd22+-4], %r361;
	add.s32 	%r483, %r483, 1;
$L__BB2_166:
	ld.global.f32 	%f24, [%rd21];
	setp.geu.f32 	%p133, %f24, %f19;
	@%p133 bra 	$L__BB2_168;
	mul.wide.s32 	%rd359, %r483, 4;
	add.s64 	%rd360, %rd4, %rd359;
	ld.global.f32 	%f146, [%rd360];
	st.global.f32 	[%rd360], %f24;
	st.global.f32 	[%rd21], %f146;
	add.s64 	%rd361, %rd3, %rd359;
	ld.global.u32 	%r363, [%rd361];
	ld.global.u32 	%r364, [%rd22];
	st.global.u32 	[%rd361], %r364;
	st.global.u32 	[%rd22], %r363;
	add.s32 	%r483, %r483, 1;
$L__BB2_168:
	ld.global.f32 	%f25, [%rd21+4];
	setp.geu.f32 	%p134, %f25, %f19;
	@%p134 bra 	$L__BB2_170;
	mul.wide.s32 	%rd362, %r483, 4;
	add.s64 	%rd363, %rd4, %rd362;
	ld.global.f32 	%f147, [%rd363];
	st.global.f32 	[%rd363], %f25;
	st.global.f32 	[%rd21+4], %f147;
	add.s64 	%rd364, %rd3, %rd362;
	ld.global.u32 	%r365, [%rd364];
	ld.global.u32 	%r366, [%rd22+4];
	st.global.u32 	[%rd364], %r366;
	st.global.u32 	[%rd22+4], %r365;
	add.s32 	%r483, %r483, 1;
$L__BB2_170:
	ld.global.f32 	%f26, [%rd21+8];
	setp.geu.f32 	%p135, %f26, %f19;
	@%p135 bra 	$L__BB2_172;
	mul.wide.s32 	%rd365, %r483, 4;
	add.s64 	%rd366, %rd4, %rd365;
	ld.global.f32 	%f148, [%rd366];
	st.global.f32 	[%rd366], %f26;
	st.global.f32 	[%rd21+8], %f148;
	add.s64 	%rd367, %rd3, %rd365;
	ld.global.u32 	%r367, [%rd367];
	ld.global.u32 	%r368, [%rd22+8];
	st.global.u32 	[%rd367], %r368;
	st.global.u32 	[%rd22+8], %r367;
	add.s32 	%r483, %r483, 1;
$L__BB2_172:
	ld.global.f32 	%f27, [%rd21+12];
	setp.geu.f32 	%p136, %f27, %f19;
	@%p136 bra 	$L__BB2_174;
	mul.wide.s32 	%rd368, %r483, 4;
	add.s64 	%rd369, %rd4, %rd368;
	ld.global.f32 	%f149, [%rd369];
	st.global.f32 	[%rd369], %f27;
	st.global.f32 	[%rd21+12], %f149;
	add.s64 	%rd370, %rd3, %rd368;
	ld.global.u32 	%r369, [%rd370];
	ld.global.u32 	%r370, [%rd22+12];
	st.global.u32 	[%rd370], %r370;
	st.global.u32 	[%rd22+12], %r369;
	add.s32 	%r483, %r483, 1;
$L__BB2_174:
	add.s32 	%r492, %r492, 8;
	add.s32 	%r480, %r480, 8;
	setp.ne.s32 	%p137, %r480, 0;
	@%p137 bra 	$L__BB2_158;
$L__BB2_175:
	setp.eq.s32 	%p138, %r209, 0;
	@%p138 bra 	$L__BB2_196;
	and.b32  	%r235, %r208, 3;
	setp.lt.u32 	%p139, %r209, 4;
	@%p139 bra 	$L__BB2_186;
	mul.wide.s32 	%rd371, %r492, 4;
	add.s64 	%rd23, %rd4, %rd371;
	ld.global.f32 	%f28, [%rd23];
	setp.geu.f32 	%p140, %f28, %f19;
	add.s64 	%rd24, %rd3, %rd371;
	@%p140 bra 	$L__BB2_179;
	mul.wide.s32 	%rd372, %r483, 4;
	add.s64 	%rd373, %rd4, %rd372;
	ld.global.f32 	%f150, [%rd373];
	st.global.f32 	[%rd373], %f28;
	st.global.f32 	[%rd23], %f150;
	add.s64 	%rd374, %rd3, %rd372;
	ld.global.u32 	%r372, [%rd374];
	ld.global.u32 	%r373, [%rd24];
	st.global.u32 	[%rd374], %r373;
	st.global.u32 	[%rd24], %r372;
	add.s32 	%r483, %r483, 1;
$L__BB2_179:
	ld.global.f32 	%f29, [%rd23+4];
	setp.geu.f32 	%p141, %f29, %f19;
	@%p141 bra 	$L__BB2_181;
	mul.wide.s32 	%rd375, %r483, 4;
	add.s64 	%rd376, %rd4, %rd375;
	ld.global.f32 	%f151, [%rd376];
	st.global.f32 	[%rd376], %f29;
	st.global.f32 	[%rd23+4], %f151;
	add.s64 	%rd377, %rd3, %rd375;
	ld.global.u32 	%r374, [%rd377];
	ld.global.u32 	%r375, [%rd24+4];
	st.global.u32 	[%rd377], %r375;
	st.global.u32 	[%rd24+4], %r374;
	add.s32 	%r483, %r483, 1;
$L__BB2_181:
	ld.global.f32 	%f30, [%rd23+8];
	setp.geu.f32 	%p142, %f30, %f19;
	@%p142 bra 	$L__BB2_183;
	mul.wide.s32 	%rd378, %r483, 4;
	add.s64 	%rd379, %rd4, %rd378;
	ld.global.f32 	%f152, [%rd379];
	st.global.f32 	[%rd379], %f30;
	st.global.f32 	[%rd23+8], %f152;
	add.s64 	%rd380, %rd3, %rd378;
	ld.global.u32 	%r376, [%rd380];
	ld.global.u32 	%r377, [%rd24+8];
	st.global.u32 	[%rd380], %r377;
	st.global.u32 	[%rd24+8], %r376;
	add.s32 	%r483, %r483, 1;
$L__BB2_183:
	ld.global.f32 	%f31, [%rd23+12];
	setp.geu.f32 	%p143, %f31, %f19;
	@%p143 bra 	$L__BB2_185;
	mul.wide.s32 	%rd381, %r483, 4;
	add.s64 	%rd382, %rd4, %rd381;
	ld.global.f32 	%f153, [%rd382];
	st.global.f32 	[%rd382], %f31;
	st.global.f32 	[%rd23+12], %f153;
	add.s64 	%rd383, %rd3, %rd381;
	ld.global.u32 	%r378, [%rd383];
	ld.global.u32 	%r379, [%rd24+12];
	st.global.u32 	[%rd383], %r379;
	st.global.u32 	[%rd24+12], %r378;
	add.s32 	%r483, %r483, 1;
$L__BB2_185:
	add.s32 	%r492, %r492, 4;
$L__BB2_186:
	setp.eq.s32 	%p144, %r235, 0;
	@%p144 bra 	$L__BB2_196;
	setp.eq.s32 	%p145, %r235, 1;
	@%p145 bra 	$L__BB2_193;
	mul.wide.s32 	%rd384, %r492, 4;
	add.s64 	%rd25, %rd4, %rd384;
	ld.global.f32 	%f32, [%rd25];
	setp.geu.f32 	%p146, %f32, %f19;
	add.s64 	%rd26, %rd3, %rd384;
	@%p146 bra 	$L__BB2_190;
	mul.wide.s32 	%rd385, %r483, 4;
	add.s64 	%rd386, %rd4, %rd385;
	ld.global.f32 	%f154, [%rd386];
	st.global.f32 	[%rd386], %f32;
	st.global.f32 	[%rd25], %f154;
	add.s64 	%rd387, %rd3, %rd385;
	ld.global.u32 	%r381, [%rd387];
	ld.global.u32 	%r382, [%rd26];
	st.global.u32 	[%rd387], %r382;
	st.global.u32 	[%rd26], %r381;
	add.s32 	%r483, %r483, 1;
$L__BB2_190:
	ld.global.f32 	%f33, [%rd25+4];
	setp.geu.f32 	%p147, %f33, %f19;
	@%p147 bra 	$L__BB2_192;
	mul.wide.s32 	%rd388, %r483, 4;
	add.s64 	%rd389, %rd4, %rd388;
	ld.global.f32 	%f155, [%rd389];
	st.global.f32 	[%rd389], %f33;
	st.global.f32 	[%rd25+4], %f155;
	add.s64 	%rd390, %rd3, %rd388;
	ld.global.u32 	%r383, [%rd390];
	ld.global.u32 	%r384, [%rd26+4];
	st.global.u32 	[%rd390], %r384;
	st.global.u32 	[%rd26+4], %r383;
	add.s32 	%r483, %r483, 1;
$L__BB2_192:
	add.s32 	%r492, %r492, 2;
$L__BB2_193:
	and.b32  	%r385, %r208, 1;
	setp.eq.b32 	%p148, %r385, 1;
	not.pred 	%p149, %p148;
	@%p149 bra 	$L__BB2_196;
	mul.wide.s32 	%rd391, %r492, 4;
	add.s64 	%rd27, %rd4, %rd391;
	ld.global.f32 	%f34, [%rd27];
	setp.geu.f32 	%p150, %f34, %f19;
	@%p150 bra 	$L__BB2_196;
	mul.wide.s32 	%rd392, %r483, 4;
	add.s64 	%rd393, %rd4, %rd392;
	ld.global.f32 	%f156, [%rd393];
	st.global.f32 	[%rd393], %f34;
	st.global.f32 	[%rd27], %f156;
	add.s64 	%rd394, %rd3, %rd392;
	add.s64 	%rd396, %rd3, %rd391;
	ld.global.u32 	%r386, [%rd394];
	ld.global.u32 	%r387, [%rd396];
	st.global.u32 	[%rd394], %r387;
	st.global.u32 	[%rd396], %r386;
	add.s32 	%r483, %r483, 1;
$L__BB2_196:
	mul.wide.s32 	%rd397, %r483, 4;
	add.s64 	%rd398, %rd4, %rd397;
	ld.global.f32 	%f157, [%rd398];
	ld.global.f32 	%f158, [%rd20];
	st.global.f32 	[%rd398], %f158;
	st.global.f32 	[%rd20], %f157;
	add.s64 	%rd399, %rd3, %rd397;
	mul.wide.s32 	%rd400, %r206, 4;
	add.s64 	%rd401, %rd3, %rd400;
	ld.global.u32 	%r388, [%rd399];
	ld.global.u32 	%r389, [%rd401];
	st.global.u32 	[%rd399], %r389;
	st.global.u32 	[%rd401], %r388;
	add.s32 	%r258, %r483, -1;
	setp.le.s32 	%p151, %r258, %r207;
	add.s32 	%r508, %r479, -2;
	@%p151 bra 	$L__BB2_198;
	st.global.u32 	[%rd19+-4], %r207;
	st.global.u32 	[%rd19], %r258;
	mov.u32 	%r508, %r479;
$L__BB2_198:
	add.s32 	%r261, %r483, 1;
	setp.ge.s32 	%p152, %r261, %r206;
	@%p152 bra 	$L__BB2_200;
	mul.wide.s32 	%rd402, %r508, 4;
	add.s64 	%rd403, %rd5, %rd402;
	st.global.u32 	[%rd403+4], %r261;
	add.s32 	%r508, %r508, 2;
	st.global.u32 	[%rd403+8], %r206;
$L__BB2_200:
	setp.gt.s32 	%p153, %r508, -1;
	mov.u32 	%r479, %r508;
	@%p153 bra 	$L__BB2_155;
	ret;

}


// ===== COMPILED SASS (sm_100) =====

	.target	sm_100

	.elftype	@"ET_EXEC"


//--------------------- .note.nv.tkinfo           --------------------------
	.section	.note.nv.tkinfo,"",@"SHT_NOTE"
	.sectionflags	@"SHF_NOTE_NV_TKINFO"
	.tkinfo
        /*0018*/ 	.word	0x00000002
        /*0030*/ 	.string	""
        /*0030*/ 	.string	"ptxas"
        /*0030*/ 	.string	"Cuda compilation tools, release 13.0, V13.0.88"
        /*0030*/ 	.string	"Build cuda_13.0.r13.0/compiler.36424714_0"
        /*0030*/ 	.string	"-arch sm_100 -m 64 "



//--------------------- .note.nv.cuinfo           --------------------------
	.section	.note.nv.cuinfo,"",@"SHT_NOTE"
	.sectionflags	@"SHF_NOTE_NV_CUINFO"
        /*0018*/ 	.short	0x0002
        /*001a*/ 	.short	0x0064
        /*001c*/ 	.short	0x0082
	.zero		2


//--------------------- .nv.info                  --------------------------
	.section	.nv.info,"",@"SHT_CUDA_INFO"
	.align	4


	//----- nvinfo : EIATTR_REGCOUNT
	.align		4
        /*0000*/ 	.byte	0x04, 0x2f
        /*0002*/ 	.short	(.L_1 - .L_0)
	.align		4
.L_0:
        /*0004*/ 	.word	index@(_Z6euclidP7latLongPfiff)
        /*0008*/ 	.word	0x0000000c


	//----- nvinfo : EIATTR_FRAME_SIZE
	.align		4
.L_1:
        /*000c*/ 	.byte	0x04, 0x11
        /*000e*/ 	.short	(.L_3 - .L_2)
	.align		4
.L_2:
        /*0010*/ 	.word	index@($__internal_0_$__cuda_sm20_sqrt_rn_f32_slowpath)
        /*0014*/ 	.word	0x00000000


	//----- nvinfo : EIATTR_FRAME_SIZE
	.align		4
.L_3:
        /*0018*/ 	.byte	0x04, 0x11
        /*001a*/ 	.short	(.L_5 - .L_4)
	.align		4
.L_4:
        /*001c*/ 	.word	index@(_Z6euclidP7latLongPfiff)
        /*0020*/ 	.word	0x00000000


	//----- nvinfo : EIATTR_REGCOUNT
	.align		4
.L_5:
        /*0024*/ 	.byte	0x04, 0x2f
        /*0026*/ 	.short	(.L_7 - .L_6)
	.align		4
.L_6:
        /*0028*/ 	.word	index@(_Z8find_minPfiPiiiS_i)
        /*002c*/ 	.word	0x00000020


	//----- nvinfo : EIATTR_FRAME_SIZE
	.align		4
.L_7:
        /*0030*/ 	.byte	0x04, 0x11
        /*0032*/ 	.short	(.L_9 - .L_8)
	.align		4
.L_8:
        /*0034*/ 	.word	index@(_Z8find_minPfiPiiiS_i)
        /*0038*/ 	.word	0x00000000


	//----- nvinfo : EIATTR_REGCOUNT
	.align		4
.L_9:
        /*003c*/ 	.byte	0x04, 0x2f
        /*003e*/ 	.short	(.L_11 - .L_10)
	.align		4
.L_10:
        /*0040*/ 	.word	index@(_Z14find_min_finalPfiPiiS_S_S0_S0_)
        /*0044*/ 	.word	0x00000020


	//----- nvinfo : EIATTR_FRAME_SIZE
	.align		4
.L_11:
        /*0048*/ 	.byte	0x04, 0x11
        /*004a*/ 	.short	(.L_13 - .L_12)
	.align		4
.L_12:
        /*004c*/ 	.word	index@(_Z14find_min_finalPfiPiiS_S_S0_S0_)
        /*0050*/ 	.word	0x00000000


	//----- nvinfo : EIATTR_MIN_STACK_SIZE
	.align		4
.L_13:
        /*0054*/ 	.byte	0x04, 0x12
        /*0056*/ 	.short	(.L_15 - .L_14)
	.align		4
.L_14:
        /*0058*/ 	.word	index@(_Z14find_min_finalPfiPiiS_S_S0_S0_)
        /*005c*/ 	.word	0x00000000


	//----- nvinfo : EIATTR_MIN_STACK_SIZE
	.align		4
.L_15:
        /*0060*/ 	.byte	0x04, 0x12
        /*0062*/ 	.short	(.L_17 - .L_16)
	.align		4
.L_16:
        /*0064*/ 	.word	index@(_Z8find_minPfiPiiiS_i)
        /*0068*/ 	.word	0x00000000


	//----- nvinfo : EIATTR_MIN_STACK_SIZE
	.align		4
.L_17:
        /*006c*/ 	.byte	0x04, 0x12
        /*006e*/ 	.short	(.L_19 - .L_18)
	.align		4
.L_18:
        /*0070*/ 	.word	index@(_Z6euclidP7latLongPfiff)
        /*0074*/ 	.word	0x00000000
.L_19:


//--------------------- .nv.compat                --------------------------
	.section	.nv.compat,"",@"SHT_CUDA_COMPAT_INFO"
	.align	4
        /*0000*/ 	.byte	0x02, 0x09, 0x00, 0x00, 0x02, 0x02, 0x01, 0x00, 0x02, 0x05, 0x05, 0x00, 0x03, 0x07, 0x01, 0x01
        /*0010*/ 	.byte	0x02, 0x03, 0x00, 0x00, 0x02, 0x06, 0x01, 0x00, 0x04, 0x0b, 0x08, 0x00, 0x01, 0x00, 0x00, 0x00
        /*0020*/ 	.byte	0x00, 0x00, 0x00, 0x00


//--------------------- .nv.info._Z14find_min_finalPfiPiiS_S_S0_S0_ --------------------------
	.section	.nv.info._Z14find_min_finalPfiPiiS_S_S0_S0_,"",@"SHT_CUDA_INFO"
	.sectionflags	@""
	.align	4


	//----- nvinfo : EIATTR_CUDA_API_VERSION
	.align		4
        /*0000*/ 	.byte	0x04, 0x37
        /*0002*/ 	.short	(.L_21 - .L_20)
.L_20:
        /*0004*/ 	.word	0x00000082


	//----- nvinfo : EIATTR_KPARAM_INFO
	.align		4
.L_21:
        /*0008*/ 	.byte	0x04, 0x17
        /*000a*/ 	.short	(.L_23 - .L_22)
.L_22:
        /*000c*/ 	.word	0x00000000
        /*0010*/ 	.short	0x0007
        /*0012*/ 	.short	0x0038
        /*0014*/ 	.byte	0x00, 0xf5, 0x21, 0x00


	//----- nvinfo : EIATTR_KPARAM_INFO
	.align		4
.L_23:
        /*0018*/ 	.byte	0x04, 0x17
        /*001a*/ 	.short	(.L_25 - .L_24)
.L_24:
        /*001c*/ 	.word	0x00000000
        /*0020*/ 	.short	0x0006
        /*0022*/ 	.short	0x0030
        /*0024*/ 	.byte	0x00, 0xf5, 0x21, 0x00


	//----- nvinfo : EIATTR_KPARAM_INFO
	.align		4
.L_25:
        /*0028*/ 	.byte	0x04, 0x17
        /*002a*/ 	.short	(.L_27 - .L_26)
.L_26:
        /*002c*/ 	.word	0x00000000
        /*0030*/ 	.short	0x0005
        /*0032*/ 	.short	0x0028
        /*0034*/ 	.byte	0x00, 0xf5, 0x21, 0x00


	//----- nvinfo : EIATTR_KPARAM_INFO
	.align		4
.L_27:
        /*0038*/ 	.byte	0x04, 0x17
        /*003a*/ 	.short	(.L_29 - .L_28)
.L_28:
        /*003c*/ 	.word	0x00000000
        /*0040*/ 	.short	0x0004
        /*0042*/ 	.short	0x0020
        /*0044*/ 	.byte	0x00, 0xf5, 0x21, 0x00


	//----- nvinfo : EIATTR_KPARAM_INFO
	.align		4
.L_29:
        /*0048*/ 	.byte	0x04, 0x17
        /*004a*/ 	.short	(.L_31 - .L_30)
.L_30:
        /*004c*/ 	.word	0x00000000
        /*0050*/ 	.short	0x0003
        /*0052*/ 	.short	0x0018
        /*0054*/ 	.byte	0x00, 0xf0, 0x11, 0x00


	//----- nvinfo : EIATTR_KPARAM_INFO
	.align		4
.L_31:
        /*0058*/ 	.byte	0x04, 0x17
        /*005a*/ 	.short	(.L_33 - .L_32)
.L_32:
        /*005c*/ 	.word	0x00000000
        /*0060*/ 	.short	0x0002
        /*0062*/ 	.short	0x0010
        /*0064*/ 	.byte	0x00, 0xf5, 0x21, 0x00


	//----- nvinfo : EIATTR_KPARAM_INFO
	.align		4
.L_33:
        /*0068*/ 	.byte	0x04, 0x17
        /*006a*/ 	.short	(.L_35 - .L_34)
.L_34:
        /*006c*/ 	.word	0x00000000
        /*0070*/ 	.short	0x0001
        /*0072*/ 	.short	0x0008
        /*0074*/ 	.byte	0x00, 0xf0, 0x11, 0x00


	//----- nvinfo : EIATTR_KPARAM_INFO
	.align		4
.L_35:
        /*0078*/ 	.byte	0x04, 0x17
        /*007a*/ 	.short	(.L_37 - .L_36)
.L_36:
        /*007c*/ 	.word	0x00000000
        /*0080*/ 	.short	0x0000
        /*0082*/ 	.short	0x0000
        /*0084*/ 	.byte	0x00, 0xf5, 0x21, 0x00


	//----- nvinfo : EIATTR_SPARSE_MMA_MASK
	.align		4
.L_37:
        /*0088*/ 	.byte	0x03, 0x50
        /*008a*/ 	.short	0x0000


	//----- nvinfo : EIATTR_MAXREG_COUNT
	.align		4
        /*008c*/ 	.byte	0x03, 0x1b
        /*008e*/ 	.short	0x00ff


	//----- nvinfo : EIATTR_MERCURY_ISA_VERSION
	.align		4
        /*0090*/ 	.byte	0x03, 0x5f
        /*0092*/ 	.short	0x0101


	//----- nvinfo : EIATTR_VRC_CTA_INIT_COUNT
	.align		4
        /*0094*/ 	.byte	0x02, 0x4a
	.zero		1
	.zero		1


	//----- nvinfo : EIATTR_EXIT_INSTR_OFFSETS
	.align		4
        /*0098*/ 	.byte	0x04, 0x1c
        /*009a*/ 	.short	(.L_39 - .L_38)


	//   ....[0]....
.L_38:
        /*009c*/ 	.word	0x00004610


	//----- nvinfo : EIATTR_CBANK_PARAM_SIZE
	.align		4
.L_39:
        /*00a0*/ 	.byte	0x03, 0x19
        /*00a2*/ 	.short	0x0040


	//----- nvinfo : EIATTR_PARAM_CBANK
	.align		4
        /*00a4*/ 	.byte	0x04, 0x0a
        /*00a6*/ 	.short	(.L_41 - .L_40)
	.align		4
.L_40:
        /*00a8*/ 	.word	index@(.nv.constant0._Z14find_min_finalPfiPiiS_S_S0_S0_)
        /*00ac*/ 	.short	0x0380
        /*00ae*/ 	.short	0x0040


	//----- nvinfo : EIATTR_SW_WAR
	.align		4
.L_41:
        /*00b0*/ 	.byte	0x04, 0x36
        /*00b2*/ 	.short	(.L_43 - .L_42)
.L_42:
        /*00b4*/ 	.word	0x00000008
.L_43:


//--------------------- .nv.info._Z8find_minPfiPiiiS_i --------------------------
	.section	.nv.info._Z8find_minPfiPiiiS_i,"",@"SHT_CUDA_INFO"
	.sectionflags	@""
	.align	4


	//----- nvinfo : EIATTR_CUDA_API_VERSION
	.align		4
        /*0000*/ 	.byte	0x04, 0x37
        /*0002*/ 	.short	(.L_45 - .L_44)
.L_44:
        /*0004*/ 	.word	0x00000082


	//----- nvinfo : EIATTR_KPARAM_INFO
	.align		4
.L_45:
        /*0008*/ 	.byte	0x04, 0x17
        /*000a*/ 	.short	(.L_47 - .L_46)
.L_46:
        /*000c*/ 	.word	0x00000000
        /*0010*/ 	.short	0x0006
        /*0012*/ 	.short	0x0028
        /*0014*/ 	.byte	0x00, 0xf0, 0x11, 0x00


	//----- nvinfo : EIATTR_KPARAM_INFO
	.align		4
.L_47:
        /*0018*/ 	.byte	0x04, 0x17
        /*001a*/ 	.short	(.L_49 - .L_48)
.L_48:
        /*001c*/ 	.word	0x00000000
        /*0020*/ 	.short	0x0005
        /*0022*/ 	.short	0x0020
        /*0024*/ 	.byte	0x00, 0xf5, 0x21, 0x00


	//----- nvinfo : EIATTR_KPARAM_INFO
	.align		4
.L_49:
        /*0028*/ 	.byte	0x04, 0x17
        /*002a*/ 	.short	(.L_51 - .L_50)
.L_50:
        /*002c*/ 	.word	0x00000000
        /*0030*/ 	.short	0x0004
        /*0032*/ 	.short	0x001c
        /*0034*/ 	.byte	0x00, 0xf0, 0x11, 0x00


	//----- nvinfo : EIATTR_KPARAM_INFO
	.align		4
.L_51:
        /*0038*/ 	.byte	0x04, 0x17
        /*003a*/ 	.short	(.L_53 - .L_52)
.L_52:
        /*003c*/ 	.word	0x00000000
        /*0040*/ 	.short	0x0003
        /*0042*/ 	.short	0x0018
        /*0044*/ 	.byte	0x00, 0xf0, 0x11, 0x00


	//----- nvinfo : EIATTR_KPARAM_INFO
	.align		4
.L_53:
        /*0048*/ 	.byte	0x04, 0x17
        /*004a*/ 	.short	(.L_55 - .L_54)
.L_54:
        /*004c*/ 	.word	0x00000000
        /*0050*/ 	.short	0x0002
        /*0052*/ 	.short	0x0010
        /*0054*/ 	.byte	0x00, 0xf5, 0x21, 0x00


	//----- nvinfo : EIATTR_KPARAM_INFO
	.align		4
.L_55:
        /*0058*/ 	.byte	0x04, 0x17
        /*005a*/ 	.short	(.L_57 - .L_56)
.L_56:
        /*005c*/ 	.word	0x00000000
        /*0060*/ 	.short	0x0001
        /*0062*/ 	.short	0x0008
        /*0064*/ 	.byte	0x00, 0xf0, 0x11, 0x00


	//----- nvinfo : EIATTR_KPARAM_INFO
	.align		4
.L_57:
        /*0068*/ 	.byte	0x04, 0x17
        /*006a*/ 	.short	(.L_59 - .L_58)
.L_58:
        /*006c*/ 	.word	0x00000000
        /*0070*/ 	.short	0x0000
        /*0072*/ 	.short	0x0000
        /*0074*/ 	.byte	0x00, 0xf5, 0x21, 0x00


	//----- nvinfo : EIATTR_SPARSE_MMA_MASK
	.align		4
.L_59:
        /*0078*/ 	.byte	0x03, 0x50
        /*007a*/ 	.short	0x0000


	//----- nvinfo : EIATTR_MAXREG_COUNT
	.align		4
        /*007c*/ 	.byte	0x03, 0x1b
        /*007e*/ 	.short	0x00ff


	//----- nvinfo : EIATTR_MERCURY_ISA_VERSION
	.align		4
        /*0080*/ 	.byte	0x03, 0x5f
        /*0082*/ 	.short	0x0101


	//----- nvinfo : EIATTR_VRC_CTA_INIT_COUNT
	.align		4
        /*0084*/ 	.byte	0x02, 0x4a
	.zero		1
	.zero		1


	//----- nvinfo : EIATTR_EXIT_INSTR_OFFSETS
	.align		4
        /*0088*/ 	.byte	0x04, 0x1c
        /*008a*/ 	.short	(.L_61 - .L_60)


	//   ....[0]....
.L_60:
        /*008c*/ 	.word	0x000000f0


	//   ....[1]....
        /*0090*/ 	.word	0x00000fe0


	//   ....[2]....
        /*0094*/ 	.word	0x00001380


	//   ....[3]....
        /*0098*/ 	.word	0x000014d0


	//----- nvinfo : EIATTR_CRS_STACK_SIZE
	.align		4
.L_61:
        /*009c*/ 	.byte	0x04, 0x1e
        /*009e*/ 	.short	(.L_63 - .L_62)
.L_62:
        /*00a0*/ 	.word	0x00000000


	//----- nvinfo : EIATTR_CBANK_PARAM_SIZE
	.align		4
.L_63:
        /*00a4*/ 	.byte	0x03, 0x19
        /*00a6*/ 	.short	0x002c


	//----- nvinfo : EIATTR_PARAM_CBANK
	.align		4
        /*00a8*/ 	.byte	0x04, 0x0a
        /*00aa*/ 	.short	(.L_65 - .L_64)
	.align		4
.L_64:
        /*00ac*/ 	.word	index@(.nv.constant0._Z8find_minPfiPiiiS_i)
        /*00b0*/ 	.short	0x0380
        /*00b2*/ 	.short	0x002c


	//----- nvinfo : EIATTR_SW_WAR
	.align		4
.L_65:
        /*00b4*/ 	.byte	0x04, 0x36
        /*00b6*/ 	.short	(.L_67 - .L_66)
.L_66:
        /*00b8*/ 	.word	0x00000008
.L_67:


//--------------------- .nv.info._Z6euclidP7latLongPfiff --------------------------
	.section	.nv.info._Z6euclidP7latLongPfiff,"",@"SHT_CUDA_INFO"
	.sectionflags	@""
	.align	4


	//----- nvinfo : EIATTR_CUDA_API_VERSION
	.align		4
        /*0000*/ 	.byte	0x04, 0x37
        /*0002*/ 	.short	(.L_69 - .L_68)
.L_68:
        /*0004*/ 	.word	0x00000082


	//----- nvinfo : EIATTR_KPARAM_INFO
	.align		4
.L_69:
        /*0008*/ 	.byte	0x04, 0x17
        /*000a*/ 	.short	(.L_71 - .L_70)
.L_70:
        /*000c*/ 	.word	0x00000000
        /*0010*/ 	.short	0x0004
        /*0012*/ 	.short	0x0018
        /*0014*/ 	.byte	0x00, 0xf0, 0x11, 0x00


	//----- nvinfo : EIATTR_KPARAM_INFO
	.align		4
.L_71:
        /*0018*/ 	.byte	0x04, 0x17
        /*001a*/ 	.short	(.L_73 - .L_72)
.L_72:
        /*001c*/ 	.word	0x00000000
        /*0020*/ 	.short	0x0003
        /*0022*/ 	.short	0x0014
        /*0024*/ 	.byte	0x00, 0xf0, 0x11, 0x00


	//----- nvinfo : EIATTR_KPARAM_INFO
	.align		4
.L_73:
        /*0028*/ 	.byte	0x04, 0x17
        /*002a*/ 	.short	(.L_75 - .L_74)
.L_74:
        /*002c*/ 	.word	0x00000000
        /*0030*/ 	.short	0x0002
        /*0032*/ 	.short	0x0010
        /*0034*/ 	.byte	0x00, 0xf0, 0x11, 0x00


	//----- nvinfo : EIATTR_KPARAM_INFO
	.align		4
.L_75:
        /*0038*/ 	.byte	0x04, 0x17
        /*003a*/ 	.short	(.L_77 - .L_76)
.L_76:
        /*003c*/ 	.word	0x00000000
        /*0040*/ 	.short	0x0001
        /*0042*/ 	.short	0x0008
        /*0044*/ 	.byte	0x00, 0xf5, 0x21, 0x00


	//----- nvinfo : EIATTR_KPARAM_INFO
	.align		4
.L_77:
        /*0048*/ 	.byte	0x04, 0x17
        /*004a*/ 	.short	(.L_79 - .L_78)
.L_78:
        /*004c*/ 	.word	0x00000000
        /*0050*/ 	.short	0x0000
        /*0052*/ 	.short	0x0000
        /*0054*/ 	.byte	0x00, 0xf5, 0x21, 0x00


	//----- nvinfo : EIATTR_SPARSE_MMA_MASK
	.align		4
.L_79:
        /*0058*/ 	.byte	0x03, 0x50
        /*005a*/ 	.short	0x0000


	//----- nvinfo : EIATTR_MAXREG_COUNT
	.align		4
        /*005c*/ 	.byte	0x03, 0x1b
        /*005e*/ 	.short	0x00ff


	//----- nvinfo : EIATTR_MERCURY_ISA_VERSION
	.align		4
        /*0060*/ 	.byte	0x03, 0x5f
        /*0062*/ 	.short	0x0101


	//----- nvinfo : EIATTR_VRC_CTA_INIT_COUNT
	.align		4
        /*0064*/ 	.byte	0x02, 0x4a
	.zero		1
	.zero		1


	//----- nvinfo : EIATTR_EXIT_INSTR_OFFSETS
	.align		4
        /*0068*/ 	.byte	0x04, 0x1c
        /*006a*/ 	.short	(.L_81 - .L_80)


	//   ....[0]....
.L_80:
        /*006c*/ 	.word	0x000000a0


	//   ....[1]....
        /*0070*/ 	.word	0x00000270


	//----- nvinfo : EIATTR_CRS_STACK_SIZE
	.align		4
.L_81:
        /*0074*/ 	.byte	0x04, 0x1e
        /*0076*/ 	.short	(.L_83 - .L_82)
.L_82:
        /*0078*/ 	.word	0x00000000


	//----- nvinfo : EIATTR_CBANK_PARAM_SIZE
	.align		4
.L_83:
        /*007c*/ 	.byte	0x03, 0x19
        /*007e*/ 	.short	0x001c


	//----- nvinfo : EIATTR_PARAM_CBANK
	.align		4
        /*0080*/ 	.byte	0x04, 0x0a
        /*0082*/ 	.short	(.L_85 - .L_84)
	.align		4
.L_84:
        /*0084*/ 	.word	index@(.nv.constant0._Z6euclidP7latLongPfiff)
        /*0088*/ 	.short	0x0380
        /*008a*/ 	.short	0x001c


	//----- nvinfo : EIATTR_SW_WAR
	.align		4
.L_85:
        /*008c*/ 	.byte	0x04, 0x36
        /*008e*/ 	.short	(.L_87 - .L_86)
.L_86:
        /*0090*/ 	.word	0x00000008
.L_87:


//--------------------- .nv.callgraph             --------------------------
	.section	.nv.callgraph,"",@"SHT_CUDA_CALLGRAPH"
	.align	4
	.sectionentsize	8
	.align		4
        /*0000*/ 	.word	0x00000000
	.align		4
        /*0004*/ 	.word	0xffffffff
	.align		4
        /*0008*/ 	.word	0x00000000
	.align		4
        /*000c*/ 	.word	0xfffffffe
	.align		4
        /*0010*/ 	.word	0x00000000
	.align		4
        /*0014*/ 	.word	0xfffffffd
	.align		4
        /*0018*/ 	.word	0x00000000
	.align		4
        /*001c*/ 	.word	0xfffffffc


//--------------------- .text._Z14find_min_finalPfiPiiS_S_S0_S0_ --------------------------
	.section	.text._Z14find_min_finalPfiPiiS_S_S0_S0_,"ax",@progbits
	.align	128
        .global         _Z14find_min_finalPfiPiiS_S_S0_S0_
        .type           _Z14find_min_finalPfiPiiS_S_S0_S0_,@function
        .size           _Z14find_min_finalPfiPiiS_S_S0_S0_,(.L_x_76 - _Z14find_min_finalPfiPiiS_S_S0_S0_)
        .other          _Z14find_min_finalPfiPiiS_S_S0_S0_,@"STO_CUDA_ENTRY STV_DEFAULT"
_Z14find_min_finalPfiPiiS_S_S0_S0_:
.text._Z14find_min_finalPfiPiiS_S_S0_S0_:
[----:B------:R-:W-:Y:S01]  /*0000*/  LDC R1, c[0x0][0x37c] ;  /* 0x0000df00ff017b82 */ /* 0x000fe20000000800 */
[----:B------:R-:W0:Y:S01]  /*0010*/  LDCU UR5, c[0x0][0x388] ;  /* 0x00007100ff0577ac */ /* 0x000e220008000800 */
[----:B------:R-:W1:Y:S01]  /*0020*/  LDCU.64 UR8, c[0x0][0x358] ;  /* 0x00006b00ff0877ac */ /* 0x000e620008000a00 */
[----:B0-----:R-:W-:-:S09]  /*0030*/  UISETP.GE.AND UP0, UPT, UR5, 0x1, UPT ;  /* 0x000000010500788c */ /* 0x001fd2000bf06270 */
[----:B-1----:R-:W-:Y:S05]  /*0040*/  BRA.U !UP0, `(.L_x_0) ;  /* 0x0000000908947547 */ /* 0x002fea000b800000 */
[----:B------:R-:W-:Y:S01]  /*0050*/  UISETP.GE.U32.AND UP1, UPT, UR5, 0x10, UPT ;  /* 0x000000100500788c */ /* 0x000fe2000bf26070 */
[----:B------:R-:W-:Y:S01]  /*0060*/  HFMA2 R0, -RZ, RZ, 0, 0 ;  /* 0x00000000ff007431 */ /* 0x000fe200000001ff */
[----:B------:R-:W-:-:S04]  /*0070*/  ULOP3.LUT UR4, UR5, 0xf, URZ, 0xc0, !UPT ;  /* 0x0000000f05047892 */ /* 0x000fc8000f8ec0ff */
[----:B------:R-:W-:-:S03]  /*0080*/  UISETP.NE.AND UP2, UPT, UR4, URZ, UPT ;  /* 0x000000ff0400728c */ /* 0x000fc6000bf45270 */
[----:B------:R-:W-:Y:S08]  /*0090*/  BRA.U !UP1, `(.L_x_1) ;  /* 0x00000005092c7547 */ /* 0x000ff0000b800000 */
[----:B------:R-:W-:Y:S01]  /*00a0*/  ULOP3.LUT UR6, UR5, 0x7ffffff0, URZ, 0xc0, !UPT ;  /* 0x7ffffff005067892 */ /* 0x000fe2000f8ec0ff */
[----:B------:R-:W-:-:S05]  /*00b0*/  MOV R7, RZ ;  /* 0x000000ff00077202 */ /* 0x000fca0000000f00 */
[----:B------:R-:W-:-:S07]  /*00c0*/  MOV R0, UR6 ;  /* 0x0000000600007c02 */ /* 0x000fce0008000f00 */
.L_x_2:
[----:B------:R-:W0:Y:S08]  /*00d0*/  LDC.64 R4, c[0x0][0x390] ;  /* 0x0000e400ff047b82 */ /* 0x000e300000000a00 */
[----:B-1----:R-:W1:Y:S08]  /*00e0*/  LDC.64 R2, c[0x0][0x380] ;  /* 0x0000e000ff027b82 */ /* 0x002e700000000a00 */
[----:B------:R-:W2:Y:S01]  /*00f0*/  LDC.64 R8, c[0x0][0x3a8] ;  /* 0x0000ea00ff087b82 */ /* 0x000ea20000000a00 */
[----:B0-----:R-:W-:-:S05]  /*0100*/  IMAD.WIDE.U32 R4, R7, 0x4, R4 ;  /* 0x0000000407047825 */ /* 0x001fca00078e0004 */
[----:B------:R-:W1:Y:S02]  /*0110*/  LDG.E R11, desc[UR8][R4.64] ;  /* 0x00000008040b7981 */ /* 0x000e64000c1e1900 */
[----:B-1----:R-:W-:-:S05]  /*0120*/  IMAD.WIDE R10, R11, 0x4, R2 ;  /* 0x000000040b0a7825 */ /* 0x002fca00078e0202 */
[----:B------:R-:W3:Y:S01]  /*0130*/  LDG.E R17, desc[UR8][R10.64] ;  /* 0x000000080a117981 */ /* 0x000ee2000c1e1900 */
[----:B--2---:R-:W-:-:S05]  /*0140*/  IMAD.WIDE.U32 R8, R7, 0x4, R8 ;  /* 0x0000000407087825 */ /* 0x004fca00078e0008 */
[----:B---3--:R0:W-:Y:S04]  /*0150*/  STG.E desc[UR8][R8.64], R17 ;  /* 0x0000001108007986 */ /* 0x0081e8000c101908 */
[----:B------:R-:W2:Y:S02]  /*0160*/  LDG.E R13, desc[UR8][R4.64+0x4] ;  /* 0x00000408040d7981 */ /* 0x000ea4000c1e1900 */
[----:B--2---:R-:W-:-:S05]  /*0170*/  IMAD.WIDE R12, R13, 0x4, R2 ;  /* 0x000000040d0c7825 */ /* 0x004fca00078e0202 */
[----:B------:R-:W2:Y:S04]  /*0180*/  LDG.E R19, desc[UR8][R12.64] ;  /* 0x000000080c137981 */ /* 0x000ea8000c1e1900 */
[----:B--2---:R1:W-:Y:S04]  /*0190*/  STG.E desc[UR8][R8.64+0x4], R19 ;  /* 0x0000041308007986 */ /* 0x0043e8000c101908 */
[----:B------:R-:W2:Y:S02]  /*01a0*/  LDG.E R15, desc[UR8][R4.64+0x8] ;  /* 0x00000808040f7981 */ /* 0x000ea4000c1e1900 */
[----:B--2---:R-:W-:-:S05]  /*01b0*/  IMAD.WIDE R14, R15, 0x4, R2 ;  /* 0x000000040f0e7825 */ /* 0x004fca00078e0202 */
[----:B------:R-:W2:Y:S04]  /*01c0*/  LDG.E R21, desc[UR8][R14.64] ;  /* 0x000000080e157981 */ /* 0x000ea8000c1e1900 */
[----:B--2---:R2:W-:Y:S04]  /*01d0*/  STG.E desc[UR8][R8.64+0x8], R21 ;  /* 0x0000081508007986 */ /* 0x0045e8000c101908 */
[----:B------:R-:W3:Y:S02]  /*01e0*/  LDG.E R11, desc[UR8][R4.64+0xc] ;  /* 0x00000c08040b7981 */ /* 0x000ee4000c1e1900 */
[----:B---3--:R-:W-:-:S05]  /*01f0*/  IMAD.WIDE R10, R11, 0x4, R2 ;  /* 0x000000040b0a7825 */ /* 0x008fca00078e0202 */
[----:B0-----:R-:W3:Y:S04]  /*0200*/  LDG.E R17, desc[UR8][R10.64] ;  /* 0x000000080a117981 */ /* 0x001ee8000c1e1900 */
[----:B---3--:R0:W-:Y:S04]  /*0210*/  STG.E desc[UR8][R8.64+0xc], R17 ;  /* 0x00000c1108007986 */ /* 0x0081e8000c101908 */
[----:B------:R-:W3:Y:S02]  /*0220*/  LDG.E R23, desc[UR8][R4.64+0x10] ;  /* 0x0000100804177981 */ /* 0x000ee4000c1e1900 */
[----:B---3--:R-:W-:-:S05]  /*0230*/  IMAD.WIDE R12, R23, 0x4, R2 ;  /* 0x00000004170c7825 */ /* 0x008fca00078e0202 */
[----:B-1----:R-:W3:Y:S04]  /*0240*/  LDG.E R19, desc[UR8][R12.64] ;  /* 0x000000080c137981 */ /* 0x002ee8000c1e1900 */
[----:B---3--:R1:W-:Y:S04]  /*0250*/  STG.E desc[UR8][R8.64+0x10], R19 ;  /* 0x0000101308007986 */ /* 0x0083e8000c101908 */
[----:B------:R-:W3:Y:S02]  /*0260*/  LDG.E R23, desc[UR8][R4.64+0x14] ;  /* 0x0000140804177981 */ /* 0x000ee4000c1e1900 */
[----:B---3--:R-:W-:-:S05]  /*0270*/  IMAD.WIDE R14, R23, 0x4, R2 ;  /* 0x00000004170e7825 */ /* 0x008fca00078e0202 */
[----:B--2---:R-:W2:Y:S04]  /*0280*/  LDG.E R21, desc[UR8][R14.64] ;  /* 0x000000080e157981 */ /* 0x004ea8000c1e1900 */
        /* <DEDUP_REMOVED lines=25> */
[----:B------:R-:W2:Y:S02]  /*0420*/  LDG.E R23, desc[UR8][R4.64+0x30] ;  /* 0x0000300804177981 */ /* 0x000ea4000c1e1900 */
[----:B--2---:R-:W-:-:S06]  /*0430*/  IMAD.WIDE R10, R23, 0x4, R2 ;  /* 0x00000004170a7825 */ /* 0x004fcc00078e0202 */
[----:B------:R-:W2:Y:S04]  /*0440*/  LDG.E R11, desc[UR8][R10.64] ;  /* 0x000000080a0b7981 */ /* 0x000ea8000c1e1900 */
[----:B--2---:R1:W-:Y:S04]  /*0450*/  STG.E desc[UR8][R8.64+0x30], R11 ;  /* 0x0000300b08007986 */ /* 0x0043e8000c101908 */
[----:B0-----:R-:W2:Y:S02]  /*0460*/  LDG.E R17, desc[UR8][R4.64+0x34] ;  /* 0x0000340804117981 */ /* 0x001ea4000c1e1900 */
[----:B--2---:R-:W-:-:S06]  /*0470*/  IMAD.WIDE R12, R17, 0x4, R2 ;  /* 0x00000004110c7825 */ /* 0x004fcc00078e0202 */
[----:B------:R-:W2:Y:S04]  /*0480*/  LDG.E R13, desc[UR8][R12.64] ;  /* 0x000000080c0d7981 */ /* 0x000ea8000c1e1900 */
[----:B--2---:R1:W-:Y:S04]  /*0490*/  STG.E desc[UR8][R8.64+0x34], R13 ;  /* 0x0000340d08007986 */ /* 0x0043e8000c101908 */
[----:B------:R-:W2:Y:S02]  /*04a0*/  LDG.E R17, desc[UR8][R4.64+0x38] ;  /* 0x0000380804117981 */ /* 0x000ea4000c1e1900 */
[----:B--2---:R-:W-:-:S06]  /*04b0*/  IMAD.WIDE R14, R17, 0x4, R2 ;  /* 0x00000004110e7825 */ /* 0x004fcc00078e0202 */
[----:B------:R-:W2:Y:S04]  /*04c0*/  LDG.E R15, desc[UR8][R14.64] ;  /* 0x000000080e0f7981 */ /* 0x000ea8000c1e1900 */
[----:B--2---:R1:W-:Y:S04]  /*04d0*/  STG.E desc[UR8][R8.64+0x38], R15 ;  /* 0x0000380f08007986 */ /* 0x0043e8000c101908 */
[----:B------:R-:W2:Y:S01]  /*04e0*/  LDG.E R17, desc[UR8][R4.64+0x3c] ;  /* 0x00003c0804117981 */ /* 0x000ea2000c1e1900 */
[----:B------:R-:W-:-:S04]  /*04f0*/  IADD3 R7, PT, PT, R7, 0x10, RZ ;  /* 0x0000001007077810 */ /* 0x000fc80007ffe0ff */
[----:B------:R-:W-:Y:S01]  /*0500*/  ISETP.NE.AND P0, PT, R7, R0, PT ;  /* 0x000000000700720c */ /* 0x000fe20003f05270 */
[----:B--2---:R-:W-:-:S06]  /*0510*/  IMAD.WIDE R2, R17, 0x4, R2 ;  /* 0x0000000411027825 */ /* 0x004fcc00078e0202 */
[----:B------:R-:W2:Y:S04]  /*0520*/  LDG.E R3, desc[UR8][R2.64] ;  /* 0x0000000802037981 */ /* 0x000ea8000c1e1900 */
[----:B--2---:R1:W-:Y:S02]  /*0530*/  STG.E desc[UR8][R8.64+0x3c], R3 ;  /* 0x00003c0308007986 */ /* 0x0043e4000c101908 */
[----:B------:R-:W-:Y:S05]  /*0540*/  @P0 BRA `(.L_x_2) ;  /* 0xfffffff800e00947 */ /* 0x000fea000383ffff */
.L_x_1:
[----:B------:R-:W-:Y:S05]  /*0550*/  BRA.U !UP2, `(.L_x_0) ;  /* 0x000000050a507547 */ /* 0x000fea000b800000 */
[----:B------:R-:W-:Y:S02]  /*0560*/  UISETP.GE.U32.AND UP1, UPT, UR4, 0x8, UPT ;  /* 0x000000080400788c */ /* 0x000fe4000bf26070 */
[----:B------:R-:W-:-:S04]  /*0570*/  ULOP3.LUT UR6, UR5, 0x7, URZ, 0xc0, !UPT ;  /* 0x0000000705067892 */ /* 0x000fc8000f8ec0ff */
[----:B------:R-:W-:-:S03]  /*0580*/  UISETP.NE.AND UP2, UPT, UR6, URZ, UPT ;  /* 0x000000ff0600728c */ /* 0x000fc6000bf45270 */
[----:B------:R-:W-:Y:S08]  /*0590*/  BRA.U !UP1, `(.L_x_3) ;  /* 0x0000000109987547 */ /* 0x000ff0000b800000 */
        /* <DEDUP_REMOVED lines=16> */
[----:B--2---:R-:W-:Y:S04]  /*06a0*/  STG.E desc[UR8][R6.64+0x8], R19 ;  /* 0x0000081306007986 */ /* 0x004fe8000c101908 */
[----:B------:R-:W2:Y:S02]  /*06b0*/  LDG.E R9, desc[UR8][R4.64+0xc] ;  /* 0x00000c0804097981 */ /* 0x000ea4000c1e1900 */
[----:B--2---:R-:W-:-:S05]  /*06c0*/  IMAD.WIDE R8, R9, 0x4, R2 ;  /* 0x0000000409087825 */ /* 0x004fca00078e0202 */
[----:B0-----:R-:W2:Y:S04]  /*06d0*/  LDG.E R15, desc[UR8][R8.64] ;  /* 0x00000008080f7981 */ /* 0x001ea8000c1e1900 */
[----:B--2---:R0:W-:Y:S04]  /*06e0*/  STG.E desc[UR8][R6.64+0xc], R15 ;  /* 0x00000c0f06007986 */ /* 0x0041e8000c101908 */
[----:B------:R-:W2:Y:S02]  /*06f0*/  LDG.E R21, desc[UR8][R4.64+0x10] ;  /* 0x0000100804157981 */ /* 0x000ea4000c1e1900 */
[----:B--2---:R-:W-:-:S06]  /*0700*/  IMAD.WIDE R10, R21, 0x4, R2 ;  /* 0x00000004150a7825 */ /* 0x004fcc00078e0202 */
[----:B------:R-:W2:Y:S04]  /*0710*/  LDG.E R11, desc[UR8][R10.64] ;  /* 0x000000080a0b7981 */ /* 0x000ea8000c1e1900 */
[----:B--2---:R2:W-:Y:S04]  /*0720*/  STG.E desc[UR8][R6.64+0x10], R11 ;  /* 0x0000100b06007986 */ /* 0x0045e8000c101908 */
[----:B-1----:R-:W3:Y:S02]  /*0730*/  LDG.E R17, desc[UR8][R4.64+0x14] ;  /* 0x0000140804117981 */ /* 0x002ee4000c1e1900 */
[----:B---3--:R-:W-:-:S06]  /*0740*/  IMAD.WIDE R12, R17, 0x4, R2 ;  /* 0x00000004110c7825 */ /* 0x008fcc00078e0202 */
[----:B------:R-:W3:Y:S04]  /*0750*/  LDG.E R13, desc[UR8][R12.64] ;  /* 0x000000080c0d7981 */ /* 0x000ee8000c1e1900 */
[----:B---3--:R2:W-:Y:S04]  /*0760*/  STG.E desc[UR8][R6.64+0x14], R13 ;  /* 0x0000140d06007986 */ /* 0x0085e8000c101908 */
[----:B------:R-:W3:Y:S02]  /*0770*/  LDG.E R17, desc[UR8][R4.64+0x18] ;  /* 0x0000180804117981 */ /* 0x000ee4000c1e1900 */
[----:B---3--:R-:W-:-:S06]  /*0780*/  IMAD.WIDE R8, R17, 0x4, R2 ;  /* 0x0000000411087825 */ /* 0x008fcc00078e0202 */
[----:B------:R-:W3:Y:S04]  /*0790*/  LDG.E R9, desc[UR8][R8.64] ;  /* 0x0000000808097981 */ /* 0x000ee8000c1e1900 */
[----:B---3--:R2:W-:Y:S04]  /*07a0*/  STG.E desc[UR8][R6.64+0x18], R9 ;  /* 0x0000180906007986 */ /* 0x0085e8000c101908 */
[----:B0-----:R-:W3:Y:S02]  /*07b0*/  LDG.E R15, desc[UR8][R4.64+0x1c] ;  /* 0x00001c08040f7981 */ /* 0x001ee4000c1e1900 */
[----:B---3--:R-:W-:-:S06]  /*07c0*/  IMAD.WIDE R2, R15, 0x4, R2 ;  /* 0x000000040f027825 */ /* 0x008fcc00078e0202 */
[----:B------:R-:W3:Y:S01]  /*07d0*/  LDG.E R3, desc[UR8][R2.64] ;  /* 0x0000000802037981 */ /* 0x000ee2000c1e1900 */
[----:B------:R-:W-:-:S03]  /*07e0*/  VIADD R0, R0, 0x8 ;  /* 0x0000000800007836 */ /* 0x000fc60000000000 */
[----:B---3--:R2:W-:Y:S04]  /*07f0*/  STG.E desc[UR8][R6.64+0x1c], R3 ;  /* 0x00001c0306007986 */ /* 0x0085e8000c101908 */
.L_x_3:
[----:B------:R-:W-:Y:S05]  /*0800*/  BRA.U !UP2, `(.L_x_0) ;  /* 0x000000010aa47547 */ /* 0x000fea000b800000 */
[----:B------:R-:W-:Y:S02]  /*0810*/  UISETP.GE.U32.AND UP1, UPT, UR6, 0x4, UPT ;  /* 0x000000040600788c */ /* 0x000fe4000bf26070 */
[----:B------:R-:W-:-:S04]  /*0820*/  ULOP3.LUT UR7, UR5, 0x3, URZ, 0xc0, !UPT ;  /* 0x0000000305077892 */ /* 0x000fc8000f8ec0ff */
[----:B------:R-:W-:-:S03]  /*0830*/  UISETP.NE.AND UP2, UPT, UR7, URZ, UPT ;  /* 0x000000ff0700728c */ /* 0x000fc6000bf45270 */
[----:B------:R-:W-:Y:S08]  /*0840*/  BRA.U !UP1, `(.L_x_4) ;  /* 0x0000000109587547 */ /* 0x000ff0000b800000 */
[----:B-12---:R-:W0:Y:S08]  /*0850*/  LDC.64 R2, c[0x0][0x390] ;  /* 0x0000e400ff027b82 */ /* 0x006e300000000a00 */
[----:B------:R-:W1:Y:S01]  /*0860*/  LDC.64 R6, c[0x0][0x3a8] ;  /* 0x0000ea00ff067b82 */ /* 0x000e620000000a00 */
[----:B0-----:R-:W-:-:S07]  /*0870*/  IMAD.WIDE.U32 R10, R0, 0x4, R2 ;  /* 0x00000004000a7825 */ /* 0x001fce00078e0002 */
[----:B------:R-:W0:Y:S01]  /*0880*/  LDC.64 R2, c[0x0][0x380] ;  /* 0x0000e000ff027b82 */ /* 0x000e220000000a00 */
[----:B------:R-:W0:Y:S02]  /*0890*/  LDG.E R5, desc[UR8][R10.64] ;  /* 0x000000080a057981 */ /* 0x000e24000c1e1900 */
[----:B0-----:R-:W-:-:S06]  /*08a0*/  IMAD.WIDE R4, R5, 0x4, R2 ;  /* 0x0000000405047825 */ /* 0x001fcc00078e0202 */
[----:B------:R-:W2:Y:S01]  /*08b0*/  LDG.E R5, desc[UR8][R4.64] ;  /* 0x0000000804057981 */ /* 0x000ea2000c1e1900 */
[----:B-1----:R-:W-:-:S05]  /*08c0*/  IMAD.WIDE.U32 R12, R0, 0x4, R6 ;  /* 0x00000004000c7825 */ /* 0x002fca00078e0006 */
[----:B--2---:R0:W-:Y:S04]  /*08d0*/  STG.E desc[UR8][R12.64], R5 ;  /* 0x000000050c007986 */ /* 0x0041e8000c101908 */
[----:B------:R-:W2:Y:S02]  /*08e0*/  LDG.E R7, desc[UR8][R10.64+0x4] ;  /* 0x000004080a077981 */ /* 0x000ea4000c1e1900 */
[----:B--2---:R-:W-:-:S06]  /*08f0*/  IMAD.WIDE R6, R7, 0x4, R2 ;  /* 0x0000000407067825 */ /* 0x004fcc00078e0202 */
[----:B------:R-:W2:Y:S04]  /*0900*/  LDG.E R7, desc[UR8][R6.64] ;  /* 0x0000000806077981 */ /* 0x000ea8000c1e1900 */
[----:B--2---:R0:W-:Y:S04]  /*0910*/  STG.E desc[UR8][R12.64+0x4], R7 ;  /* 0x000004070c007986 */ /* 0x0041e8000c101908 */
[----:B------:R-:W2:Y:S02]  /*0920*/  LDG.E R9, desc[UR8][R10.64+0x8] ;  /* 0x000008080a097981 */ /* 0x000ea4000c1e1900 */
[----:B--2---:R-:W-:-:S06]  /*0930*/  IMAD.WIDE R8, R9, 0x4, R2 ;  /* 0x0000000409087825 */ /* 0x004fcc00078e0202 */
[----:B------:R-:W2:Y:S04]  /*0940*/  LDG.E R9, desc[UR8][R8.64] ;  /* 0x0000000808097981 */ /* 0x000ea8000c1e1900 */
[----:B--2---:R0:W-:Y:S04]  /*0950*/  STG.E desc[UR8][R12.64+0x8], R9 ;  /* 0x000008090c007986 */ /* 0x0041e8000c101908 */
[----:B------:R-:W2:Y:S02]  /*0960*/  LDG.E R15, desc[UR8][R10.64+0xc] ;  /* 0x00000c080a0f7981 */ /* 0x000ea4000c1e1900 */
[----:B--2---:R-:W-:-:S06]  /*0970*/  IMAD.WIDE R2, R15, 0x4, R2 ;  /* 0x000000040f027825 */ /* 0x004fcc00078e0202 */
[----:B------:R-:W2:Y:S01]  /*0980*/  LDG.E R3, desc[UR8][R2.64] ;  /* 0x0000000802037981 */ /* 0x000ea2000c1e1900 */
[----:B------:R-:W-:-:S03]  /*0990*/  IADD3 R0, PT, PT, R0, 0x4, RZ ;  /* 0x0000000400007810 */ /* 0x000fc60007ffe0ff */
[----:B--2---:R0:W-:Y:S04]  /*09a0*/  STG.E desc[UR8][R12.64+0xc], R3 ;  /* 0x00000c030c007986 */ /* 0x0041e8000c101908 */
.L_x_4:
[----:B------:R-:W-:Y:S05]  /*09b0*/  BRA.U !UP2, `(.L_x_0) ;  /* 0x000000010a387547 */ /* 0x000fea000b800000 */
[----:B-12---:R-:W1:Y:S01]  /*09c0*/  LDC.64 R10, c[0x0][0x380] ;  /* 0x0000e000ff0a7b82 */ /* 0x006e620000000a00 */
[----:B------:R-:W-:-:S07]  /*09d0*/  UMOV UR4, URZ ;  /* 0x000000ff00047c82 */ /* 0x000fce0008000000 */
[----:B0-----:R-:W0:Y:S08]  /*09e0*/  LDC.64 R8, c[0x0][0x390] ;  /* 0x0000e400ff087b82 */ /* 0x001e300000000a00 */
[----:B------:R-:W2:Y:S02]  /*09f0*/  LDC.64 R12, c[0x0][0x3a8] ;  /* 0x0000ea00ff0c7b82 */ /* 0x000ea40000000a00 */
.L_x_5:
[----:B0-----:R-:W-:-:S06]  /*0a00*/  IMAD.WIDE.U32 R2, R0, 0x4, R8 ;  /* 0x0000000400027825 */ /* 0x001fcc00078e0008 */
[----:B------:R-:W1:Y:S02]  /*0a10*/  LDG.E R3, desc[UR8][R2.64] ;  /* 0x0000000802037981 */ /* 0x000e64000c1e1900 */
[----:B-1-3--:R-:W-:-:S06]  /*0a20*/  IMAD.WIDE R4, R3, 0x4, R10 ;  /* 0x0000000403047825 */ /* 0x00afcc00078e020a */
[----:B------:R-:W3:Y:S01]  /*0a30*/  LDG.E R5, desc[UR8][R4.64] ;  /* 0x0000000804057981 */ /* 0x000ee2000c1e1900 */
[C---:B--2---:R-:W-:Y:S01]  /*0a40*/  IMAD.WIDE.U32 R6, R0.reuse, 0x4, R12 ;  /* 0x0000000400067825 */ /* 0x044fe200078e000c */
[----:B------:R-:W-:Y:S01]  /*0a50*/  UIADD3 UR4, UPT, UPT, UR4, 0x1, URZ ;  /* 0x0000000104047890 */ /* 0x000fe2000fffe0ff */
[----:B------:R-:W-:-:S03]  /*0a60*/  IADD3 R0, PT, PT, R0, 0x1, RZ ;  /* 0x0000000100007810 */ /* 0x000fc60007ffe0ff */
[----:B------:R-:W-:Y:S01]  /*0a70*/  UISETP.NE.AND UP1, UPT, UR4, UR7, UPT ;  /* 0x000000070400728c */ /* 0x000fe2000bf25270 */
[----:B---3--:R3:W-:Y:S08]  /*0a80*/  STG.E desc[UR8][R6.64], R5 ;  /* 0x0000000506007986 */ /* 0x0087f0000c101908 */
[----:B------:R-:W-:Y:S05]  /*0a90*/  BRA.U UP1, `(.L_x_5) ;  /* 0xfffffffd01d87547 */ /* 0x000fea000b83ffff */
.L_x_0:
[----:B------:R-:W-:Y:S01]  /*0aa0*/  HFMA2 R0, -RZ, RZ, 0, 0 ;  /* 0x00000000ff007431 */ /* 0x000fe200000001ff */
[----:B------:R-:W-:Y:S06]  /*0ab0*/  BRA.U !UP0, `(.L_x_6) ;  /* 0x0000000908987547 */ /* 0x000fec000b800000 */
[----:B------:R-:W-:Y:S01]  /*0ac0*/  UIADD3 UR4, UPT, UPT, UR5, -0x1, URZ ;  /* 0xffffffff05047890 */ /* 0x000fe2000fffe0ff */
[----:B-1----:R-:W-:-:S05]  /*0ad0*/  MOV R8, RZ ;  /* 0x000000ff00087202 */ /* 0x002fca0000000f00 */
[----:B0-2---:R-:W-:-:S07]  /*0ae0*/  IMAD.U32 R9, RZ, RZ, UR4 ;  /* 0x00000004ff097e24 */ /* 0x005fce000f8e00ff */
.L_x_15:
[----:B0--3--:R-:W0:Y:S01]  /*0af0*/  LDC.64 R6, c[0x0][0x3a8] ;  /* 0x0000ea00ff067b82 */ /* 0x009e220000000a00 */
[----:B------:R-:W-:Y:S02]  /*0b00*/  ISETP.GE.AND P0, PT, R8, R9, PT ;  /* 0x000000090800720c */ /* 0x000fe40003f06270 */
[----:B------:R-:W-:Y:S01]  /*0b10*/  MOV R11, R8 ;  /* 0x00000008000b7202 */ /* 0x000fe20000000f00 */
[----:B0-----:R-:W-:-:S10]  /*0b20*/  IMAD.WIDE R2, R9, 0x4, R6 ;  /* 0x0000000409027825 */ /* 0x001fd400078e0206 */
[----:B------:R-:W-:Y:S05]  /*0b30*/  @P0 BRA `(.L_x_7) ;  /* 0x0000000800380947 */ /* 0x000fea0003800000 */
[CC--:B------:R-:W-:Y:S01]  /*0b40*/  IADD3 R4, PT, PT, R8.reuse, -R9.reuse, RZ ;  /* 0x8000000908047210 */ /* 0x0c0fe20007ffe0ff */
[----:B------:R0:W5:Y:S01]  /*0b50*/  LDG.E R10, desc[UR8][R2.64] ;  /* 0x00000008020a7981 */ /* 0x000162000c1e1900 */
[----:B------:R-:W-:Y:S01]  /*0b60*/  IADD3 R12, PT, PT, -R8, R9, RZ ;  /* 0x00000009080c7210 */ /* 0x000fe20007ffe1ff */
[----:B------:R-:W-:Y:S01]  /*0b70*/  IMAD.MOV.U32 R11, RZ, RZ, R8 ;  /* 0x000000ffff0b7224 */ /* 0x000fe200078e0008 */
[----:B------:R-:W-:Y:S02]  /*0b80*/  ISETP.GT.U32.AND P1, PT, R4, -0x8, PT ;  /* 0xfffffff80400780c */ /* 0x000fe40003f24070 */
[----:B------:R-:W-:Y:S02]  /*0b90*/  LOP3.LUT R13, R12, 0x7, RZ, 0xc0, !PT ;  /* 0x000000070c0d7812 */ /* 0x000fe400078ec0ff */
[----:B------:R-:W-:Y:S02]  /*0ba0*/  MOV R15, R8 ;  /* 0x00000008000f7202 */ /* 0x000fe40000000f00 */
[----:B------:R-:W-:-:S07]  /*0bb0*/  ISETP.NE.AND P0, PT, R13, RZ, PT ;  /* 0x000000ff0d00720c */ /* 0x000fce0003f05270 */
[----:B0-----:R-:W-:Y:S06]  /*0bc0*/  @P1 BRA `(.L_x_8) ;  /* 0x0000000400081947 */ /* 0x001fec0003800000 */
[----:B------:R-:W0:Y:S01]  /*0bd0*/  LDC.64 R6, c[0x0][0x3a8] ;  /* 0x0000ea00ff067b82 */ /* 0x000e220000000a00 */
[----:B------:R-:W-:Y:S01]  /*0be0*/  LOP3.LUT R14, R12, 0xfffffff8, RZ, 0xc0, !PT ;  /* 0xfffffff80c0e7812 */ /* 0x000fe200078ec0ff */
[----:B------:R-:W-:Y:S01]  /*0bf0*/  UMOV UR4, URZ ;  /* 0x000000ff00047c82 */ /* 0x000fe20008000000 */
[-C--:B------:R-:W-:Y:S02]  /*0c00*/  MOV R15, R8.reuse ;  /* 0x00000008000f7202 */ /* 0x080fe40000000f00 */
[----:B------:R-:W-:-:S07]  /*0c10*/  MOV R11, R8 ;  /* 0x00000008000b7202 */ /* 0x000fce0000000f00 */
.L_x_9:
[----:B0-2---:R-:W-:-:S05]  /*0c20*/  IMAD.WIDE R4, R15, 0x4, R6 ;  /* 0x000000040f047825 */ /* 0x005fca00078e0206 */
[----:B------:R-:W2:Y:S02]  /*0c30*/  LDG.E R25, desc[UR8][R4.64] ;  /* 0x0000000804197981 */ /* 0x000ea4000c1e1900 */
[----:B--2--5:R-:W-:-:S13]  /*0c40*/  FSETP.GEU.AND P1, PT, R25, R10, PT ;  /* 0x0000000a1900720b */ /* 0x024fda0003f2e000 */
[----:B------:R-:W-:-:S05]  /*0c50*/  @!P1 IMAD.WIDE R16, R11, 0x4, R6 ;  /* 0x000000040b109825 */ /* 0x000fca00078e0206 */
[----:B------:R-:W2:Y:S04]  /*0c60*/  @!P1 LDG.E R21, desc[UR8][R16.64] ;  /* 0x0000000810159981 */ /* 0x000ea8000c1e1900 */
[----:B------:R0:W-:Y:S04]  /*0c70*/  @!P1 STG.E desc[UR8][R16.64], R25 ;  /* 0x0000001910009986 */ /* 0x0001e8000c101908 */
[----:B------:R-:W3:Y:S01]  /*0c80*/  LDG.E R27, desc[UR8][R4.64+0x4] ;  /* 0x00000408041b7981 */ /* 0x000ee2000c1e1900 */
[----:B------:R-:W-:-:S03]  /*0c90*/  @!P1 IADD3 R11, PT, PT, R11, 0x1, RZ ;  /* 0x000000010b0b9810 */ /* 0x000fc60007ffe0ff */
[----:B--2---:R-:W-:Y:S01]  /*0ca0*/  @!P1 STG.E desc[UR8][R4.64], R21 ;  /* 0x0000001504009986 */ /* 0x004fe2000c101908 */
[----:B---3--:R-:W-:-:S13]  /*0cb0*/  FSETP.GEU.AND P2, PT, R27, R10, PT ;  /* 0x0000000a1b00720b */ /* 0x008fda0003f4e000 */
[----:B------:R-:W-:-:S05]  /*0cc0*/  @!P2 IMAD.WIDE R18, R11, 0x4, R6 ;  /* 0x000000040b12a825 */ /* 0x000fca00078e0206 */
[----:B------:R-:W2:Y:S04]  /*0cd0*/  @!P2 LDG.E R23, desc[UR8][R18.64] ;  /* 0x000000081217a981 */ /* 0x000ea8000c1e1900 */
[----:B------:R1:W-:Y:S04]  /*0ce0*/  @!P2 STG.E desc[UR8][R18.64], R27 ;  /* 0x0000001b1200a986 */ /* 0x0003e8000c101908 */
[----:B------:R-:W3:Y:S01]  /*0cf0*/  LDG.E R29, desc[UR8][R4.64+0x8] ;  /* 0x00000808041d7981 */ /* 0x000ee2000c1e1900 */
[----:B------:R-:W-:-:S03]  /*0d00*/  @!P2 IADD3 R11, PT, PT, R11, 0x1, RZ ;  /* 0x000000010b0ba810 */ /* 0x000fc60007ffe0ff */
[----:B--2---:R-:W-:Y:S01]  /*0d10*/  @!P2 STG.E desc[UR8][R4.64+0x4], R23 ;  /* 0x000004170400a986 */ /* 0x004fe2000c101908 */
[----:B---3--:R-:W-:-:S13]  /*0d20*/  FSETP.GEU.AND P1, PT, R29, R10, PT ;  /* 0x0000000a1d00720b */ /* 0x008fda0003f2e000 */
[----:B0-----:R-:W-:-:S05]  /*0d30*/  @!P1 IMAD.WIDE R16, R11, 0x4, R6 ;  /* 0x000000040b109825 */ /* 0x001fca00078e0206 */
[----:B------:R-:W2:Y:S04]  /*0d40*/  @!P1 LDG.E R25, desc[UR8][R16.64] ;  /* 0x0000000810199981 */ /* 0x000ea8000c1e1900 */
[----:B------:R0:W-:Y:S04]  /*0d50*/  @!P1 STG.E desc[UR8][R16.64], R29 ;  /* 0x0000001d10009986 */ /* 0x0001e8000c101908 */
[----:B------:R-:W3:Y:S01]  /*0d60*/  LDG.E R20, desc[UR8][R4.64+0xc] ;  /* 0x00000c0804147981 */ /* 0x000ee2000c1e1900 */
[----:B------:R-:W-:-:S03]  /*0d70*/  @!P1 VIADD R11, R11, 0x1 ;  /* 0x000000010b0b9836 */ /* 0x000fc60000000000 */
[----:B--2---:R-:W-:Y:S01]  /*0d80*/  @!P1 STG.E desc[UR8][R4.64+0x8], R25 ;  /* 0x0000081904009986 */ /* 0x004fe2000c101908 */
[----:B---3--:R-:W-:-:S13]  /*0d90*/  FSETP.GEU.AND P2, PT, R20, R10, PT ;  /* 0x0000000a1400720b */ /* 0x008fda0003f4e000 */
[----:B-1----:R-:W-:-:S05]  /*0da0*/  @!P2 IMAD.WIDE R18, R11, 0x4, R6 ;  /* 0x000000040b12a825 */ /* 0x002fca00078e0206 */
        /* <DEDUP_REMOVED lines=10> */
[----:B------:R-:W-:-:S03]  /*0e50*/  @!P1 IADD3 R11, PT, PT, R11, 0x1, RZ ;  /* 0x000000010b0b9810 */ /* 0x000fc60007ffe0ff */
[----:B--2---:R-:W-:Y:S01]  /*0e60*/  @!P1 STG.E desc[UR8][R4.64+0x10], R23 ;  /* 0x0000101704009986 */ /* 0x004fe2000c101908 */
[----:B---3--:R-:W-:-:S13]  /*0e70*/  FSETP.GEU.AND P2, PT, R29, R10, PT ;  /* 0x0000000a1d00720b */ /* 0x008fda0003f4e000 */
[----:B-1----:R-:W-:-:S05]  /*0e80*/  @!P2 IMAD.WIDE R18, R11, 0x4, R6 ;  /* 0x000000040b12a825 */ /* 0x002fca00078e0206 */
[----:B------:R-:W2:Y:S04]  /*0e90*/  @!P2 LDG.E R25, desc[UR8][R18.64] ;  /* 0x000000081219a981 */ /* 0x000ea8000c1e1900 */
[----:B------:R1:W-:Y:S04]  /*0ea0*/  @!P2 STG.E desc[UR8][R18.64], R29 ;  /* 0x0000001d1200a986 */ /* 0x0003e8000c101908 */
[----:B------:R-:W3:Y:S01]  /*0eb0*/  LDG.E R20, desc[UR8][R4.64+0x18] ;  /* 0x0000180804147981 */ /* 0x000ee2000c1e1900 */
[----:B------:R-:W-:-:S03]  /*0ec0*/  @!P2 IADD3 R11, PT, PT, R11, 0x1, RZ ;  /* 0x000000010b0ba810 */ /* 0x000fc60007ffe0ff */
[----:B--2---:R2:W-:Y:S01]  /*0ed0*/  @!P2 STG.E desc[UR8][R4.64+0x14], R25 ;  /* 0x000014190400a986 */ /* 0x0045e2000c101908 */
[----:B---3--:R-:W-:-:S13]  /*0ee0*/  FSETP.GEU.AND P1, PT, R20, R10, PT ;  /* 0x0000000a1400720b */ /* 0x008fda0003f2e000 */
[----:B0-----:R-:W-:-:S05]  /*0ef0*/  @!P1 IMAD.WIDE R16, R11, 0x4, R6 ;  /* 0x000000040b109825 */ /* 0x001fca00078e0206 */
[----:B------:R-:W3:Y:S04]  /*0f00*/  @!P1 LDG.E R21, desc[UR8][R16.64] ;  /* 0x0000000810159981 */ /* 0x000ee8000c1e1900 */
[----:B------:R2:W-:Y:S04]  /*0f10*/  @!P1 STG.E desc[UR8][R16.64], R20 ;  /* 0x0000001410009986 */ /* 0x0005e8000c101908 */
[----:B------:R-:W4:Y:S01]  /*0f20*/  LDG.E R27, desc[UR8][R4.64+0x1c] ;  /* 0x00001c08041b7981 */ /* 0x000f22000c1e1900 */
[----:B------:R-:W-:Y:S01]  /*0f30*/  @!P1 IADD3 R11, PT, PT, R11, 0x1, RZ ;  /* 0x000000010b0b9810 */ /* 0x000fe20007ffe0ff */
[----:B------:R-:W-:-:S02]  /*0f40*/  UIADD3 UR4, UPT, UPT, UR4, 0x8, URZ ;  /* 0x0000000804047890 */ /* 0x000fc4000fffe0ff */
[----:B---3--:R2:W-:Y:S01]  /*0f50*/  @!P1 STG.E desc[UR8][R4.64+0x18], R21 ;  /* 0x0000181504009986 */ /* 0x0085e2000c101908 */
[----:B----4-:R-:W-:-:S13]  /*0f60*/  FSETP.GEU.AND P2, PT, R27, R10, PT ;  /* 0x0000000a1b00720b */ /* 0x010fda0003f4e000 */
[----:B-1----:R-:W-:-:S05]  /*0f70*/  @!P2 IMAD.WIDE R18, R11, 0x4, R6 ;  /* 0x000000040b12a825 */ /* 0x002fca00078e0206 */
[----:B------:R-:W3:Y:S01]  /*0f80*/  @!P2 LDG.E R23, desc[UR8][R18.64] ;  /* 0x000000081217a981 */ /* 0x000ee2000c1e1900 */
[----:B------:R-:W-:Y:S01]  /*0f90*/  ISETP.NE.AND P1, PT, R14, UR4, PT ;  /* 0x000000040e007c0c */ /* 0x000fe2000bf25270 */
[----:B------:R-:W-:Y:S01]  /*0fa0*/  VIADD R15, R15, 0x8 ;  /* 0x000000080f0f7836 */ /* 0x000fe20000000000 */
[----:B------:R-:W-:Y:S01]  /*0fb0*/  @!P2 IADD3 R11, PT, PT, R11, 0x1, RZ ;  /* 0x000000010b0ba810 */ /* 0x000fe20007ffe0ff */
[----:B------:R2:W-:Y:S04]  /*0fc0*/  @!P2 STG.E desc[UR8][R18.64], R27 ;  /* 0x0000001b1200a986 */ /* 0x0005e8000c101908 */
[----:B---3--:R2:W-:Y:S06]  /*0fd0*/  @!P2 STG.E desc[UR8][R4.64+0x1c], R23 ;  /* 0x00001c170400a986 */ /* 0x0085ec000c101908 */
[----:B------:R-:W-:Y:S05]  /*0fe0*/  @P1 BRA `(.L_x_9) ;  /* 0xfffffffc000c1947 */ /* 0x000fea000383ffff */
.L_x_8:
[----:B------:R-:W-:Y:S05]  /*0ff0*/  @!P0 BRA `(.L_x_7) ;  /* 0x0000000400088947 */ /* 0x000fea0003800000 */
[----:B------:R-:W-:Y:S02]  /*1000*/  ISETP.GE.U32.AND P0, PT, R13, 0x4, PT ;  /* 0x000000040d00780c */ /* 0x000fe40003f06070 */
[----:B------:R-:W-:-:S11]  /*1010*/  LOP3.LUT R14, R12, 0x3, RZ, 0xc0, !PT ;  /* 0x000000030c0e7812 */ /* 0x000fd600078ec0ff */
[----:B------:R-:W-:Y:S05]  /*1020*/  @!P0 BRA `(.L_x_10) ;  /* 0x00000000007c8947 */ /* 0x000fea0003800000 */
[----:B--2---:R-:W-:-:S05]  /*1030*/  IMAD.WIDE R4, R15, 0x4, R6 ;  /* 0x000000040f047825 */ /* 0x004fca00078e0206 */
[----:B------:R-:W2:Y:S02]  /*1040*/  LDG.E R23, desc[UR8][R4.64] ;  /* 0x0000000804177981 */ /* 0x000ea4000c1e1900 */
[----:B--2--5:R-:W-:-:S13]  /*1050*/  FSETP.GEU.AND P0, PT, R23, R10, PT ;  /* 0x0000000a1700720b */ /* 0x024fda0003f0e000 */
[----:B------:R-:W-:-:S05]  /*1060*/  @!P0 IMAD.WIDE R18, R11, 0x4, R6 ;  /* 0x000000040b128825 */ /* 0x000fca00078e0206 */
[----:B------:R-:W2:Y:S04]  /*1070*/  @!P0 LDG.E R13, desc[UR8][R18.64] ;  /* 0x00000008120d8981 */ /* 0x000ea8000c1e1900 */
[----:B------:R0:W-:Y:S04]  /*1080*/  @!P0 STG.E desc[UR8][R18.64], R23 ;  /* 0x0000001712008986 */ /* 0x0001e8000c101908 */
[----:B------:R-:W3:Y:S01]  /*1090*/  LDG.E R25, desc[UR8][R4.64+0x4] ;  /* 0x0000040804197981 */ /* 0x000ee2000c1e1900 */
[----:B------:R-:W-:-:S03]  /*10a0*/  @!P0 IADD3 R11, PT, PT, R11, 0x1, RZ ;  /* 0x000000010b0b8810 */ /* 0x000fc60007ffe0ff */
[----:B--2---:R1:W-:Y:S01]  /*10b0*/  @!P0 STG.E desc[UR8][R4.64], R13 ;  /* 0x0000000d04008986 */ /* 0x0043e2000c101908 */
[----:B---3--:R-:W-:-:S13]  /*10c0*/  FSETP.GEU.AND P1, PT, R25, R10, PT ;  /* 0x0000000a1900720b */ /* 0x008fda0003f2e000 */
[----:B------:R-:W-:-:S05]  /*10d0*/  @!P1 IMAD.WIDE R16, R11, 0x4, R6 ;  /* 0x000000040b109825 */ /* 0x000fca00078e0206 */
[----:B------:R-:W2:Y:S04]  /*10e0*/  @!P1 LDG.E R21, desc[UR8][R16.64] ;  /* 0x0000000810159981 */ /* 0x000ea8000c1e1900 */
[----:B------:R1:W-:Y:S04]  /*10f0*/  @!P1 STG.E desc[UR8][R16.64], R25 ;  /* 0x0000001910009986 */ /* 0x0003e8000c101908 */
[----:B------:R-:W3:Y:S01]  /*1100*/  LDG.E R27, desc[UR8][R4.64+0x8] ;  /* 0x00000808041b7981 */ /* 0x000ee2000c1e1900 */
[----:B------:R-:W-:-:S03]  /*1110*/  @!P1 IADD3 R11, PT, PT, R11, 0x1, RZ ;  /* 0x000000010b0b9810 */ /* 0x000fc60007ffe0ff */
[----:B--2---:R1:W-:Y:S01]  /*1120*/  @!P1 STG.E desc[UR8][R4.64+0x4], R21 ;  /* 0x0000041504009986 */ /* 0x0043e2000c101908 */
[----:B---3--:R-:W-:-:S13]  /*1130*/  FSETP.GEU.AND P0, PT, R27, R10, PT ;  /* 0x0000000a1b00720b */ /* 0x008fda0003f0e000 */
[----:B0-----:R-:W-:-:S05]  /*1140*/  @!P0 IMAD.WIDE R18, R11, 0x4, R6 ;  /* 0x000000040b128825 */ /* 0x001fca00078e0206 */
[----:B------:R-:W2:Y:S04]  /*1150*/  @!P0 LDG.E R23, desc[UR8][R18.64] ;  /* 0x0000000812178981 */ /* 0x000ea8000c1e1900 */
[----:B------:R1:W-:Y:S04]  /*1160*/  @!P0 STG.E desc[UR8][R18.64], R27 ;  /* 0x0000001b12008986 */ /* 0x0003e8000c101908 */
[----:B------:R-:W3:Y:S01]  /*1170*/  LDG.E R29, desc[UR8][R4.64+0xc] ;  /* 0x00000c08041d7981 */ /* 0x000ee2000c1e1900 */
[----:B------:R-:W-:-:S03]  /*1180*/  @!P0 IADD3 R11, PT, PT, R11, 0x1, RZ ;  /* 0x000000010b0b8810 */ /* 0x000fc60007ffe0ff */
[----:B--2---:R1:W-:Y:S01]  /*1190*/  @!P0 STG.E desc[UR8][R4.64+0x8], R23 ;  /* 0x0000081704008986 */ /* 0x0043e2000c101908 */
[----:B---3--:R-:W-:-:S13]  /*11a0*/  FSETP.GEU.AND P1, PT, R29, R10, PT ;  /* 0x0000000a1d00720b */ /* 0x008fda0003f2e000 */
[----:B-1----:R-:W-:Y:S05]  /*11b0*/  @P1 BRA `(.L_x_11) ;  /* 0x0000000000141947 */ /* 0x002fea0003800000 */
[----:B------:R-:W-:-:S05]  /*11c0*/  IMAD.WIDE R16, R11, 0x4, R6 ;  /* 0x000000040b107825 */ /* 0x000fca00078e0206 */
[----:B------:R-:W2:Y:S01]  /*11d0*/  LDG.E R13, desc[UR8][R16.64] ;  /* 0x00000008100d7981 */ /* 0x000ea2000c1e1900 */
[----:B------:R-:W-:-:S03]  /*11e0*/  VIADD R11, R11, 0x1 ;  /* 0x000000010b0b7836 */ /* 0x000fc60000000000 */
[----:B------:R0:W-:Y:S04]  /*11f0*/  STG.E desc[UR8][R16.64], R29 ;  /* 0x0000001d10007986 */ /* 0x0001e8000c101908 */
[----:B--2---:R0:W-:Y:S02]  /*1200*/  STG.E desc[UR8][R4.64+0xc], R13 ;  /* 0x00000c0d04007986 */ /* 0x0041e4000c101908 */
.L_x_11:
[----:B------:R-:W-:-:S07]  /*1210*/  IADD3 R15, PT, PT, R15, 0x4, RZ ;  /* 0x000000040f0f7810 */ /* 0x000fce0007ffe0ff */
.L_x_10:
[----:B------:R-:W-:-:S13]  /*1220*/  ISETP.NE.AND P0, PT, R14, RZ, PT ;  /* 0x000000ff0e00720c */ /* 0x000fda0003f05270 */
[----:B------:R-:W-:Y:S05]  /*1230*/  @!P0 BRA `(.L_x_7) ;  /* 0x0000000000788947 */ /* 0x000fea0003800000 */
[----:B------:R-:W-:-:S13]  /*1240*/  ISETP.NE.AND P0, PT, R14, 0x1, PT ;  /* 0x000000010e00780c */ /* 0x000fda0003f05270 */
[----:B------:R-:W-:Y:S05]  /*1250*/  @!P0 BRA `(.L_x_12) ;  /* 0x0000000000448947 */ /* 0x000fea0003800000 */
        /* <DEDUP_REMOVED lines=10> */
[----:B0-----:R-:W-:Y:S05]  /*1300*/  @P1 BRA `(.L_x_13) ;  /* 0x0000000000141947 */ /* 0x001fea0003800000 */
[----:B------:R-:W-:-:S05]  /*1310*/  IMAD.WIDE R16, R11, 0x4, R6 ;  /* 0x000000040b107825 */ /* 0x000fca00078e0206 */
[----:B------:R-:W2:Y:S01]  /*1320*/  LDG.E R13, desc[UR8][R16.64] ;  /* 0x00000008100d7981 */ /* 0x000ea2000c1e1900 */
[----:B------:R-:W-:-:S03]  /*1330*/  IADD3 R11, PT, PT, R11, 0x1, RZ ;  /* 0x000000010b0b7810 */ /* 0x000fc60007ffe0ff */
[----:B------:R0:W-:Y:S04]  /*1340*/  STG.E desc[UR8][R16.64], R21 ;  /* 0x0000001510007986 */ /* 0x0001e8000c101908 */
[----:B--2---:R0:W-:Y:S02]  /*1350*/  STG.E desc[UR8][R4.64+0x4], R13 ;  /* 0x0000040d04007986 */ /* 0x0041e4000c101908 */
.L_x_13:
[----:B------:R-:W-:-:S07]  /*1360*/  IADD3 R15, PT, PT, R15, 0x2, RZ ;  /* 0x000000020f0f7810 */ /* 0x000fce0007ffe0ff */
.L_x_12:
[----:B------:R-:W-:-:S04]  /*1370*/  LOP3.LUT R12, R12, 0x1, RZ, 0xc0, !PT ;  /* 0x000000010c0c7812 */ /* 0x000fc800078ec0ff */
[----:B------:R-:W-:-:S13]  /*1380*/  ISETP.NE.U32.AND P0, PT, R12, 0x1, PT ;  /* 0x000000010c00780c */ /* 0x000fda0003f05070 */
[----:B------:R-:W-:Y:S05]  /*1390*/  @P0 BRA `(.L_x_7) ;  /* 0x0000000000200947 */ /* 0x000fea0003800000 */
[----:B0-2---:R-:W-:-:S05]  /*13a0*/  IMAD.WIDE R4, R15, 0x4, R6 ;  /* 0x000000040f047825 */ /* 0x005fca00078e0206 */
[----:B------:R-:W2:Y:S02]  /*13b0*/  LDG.E R17, desc[UR8][R4.64] ;  /* 0x0000000804117981 */ /* 0x000ea4000c1e1900 */
[----:B--2--5:R-:W-:-:S13]  /*13c0*/  FSETP.GEU.AND P0, PT, R17, R10, PT ;  /* 0x0000000a1100720b */ /* 0x024fda0003f0e000 */
[----:B------:R-:W-:-:S05]  /*13d0*/  @!P0 IMAD.WIDE R12, R11, 0x4, R6 ;  /* 0x000000040b0c8825 */ /* 0x000fca00078e0206 */
[----:B------:R-:W2:Y:S01]  /*13e0*/  @!P0 LDG.E R15, desc[UR8][R12.64] ;  /* 0x000000080c0f8981 */ /* 0x000ea2000c1e1900 */
[----:B------:R-:W-:-:S03]  /*13f0*/  @!P0 VIADD R11, R11, 0x1 ;  /* 0x000000010b0b8836 */ /* 0x000fc60000000000 */
[----:B------:R1:W-:Y:S04]  /*1400*/  @!P0 STG.E desc[UR8][R12.64], R17 ;  /* 0x000000110c008986 */ /* 0x0003e8000c101908 */
[----:B--2---:R1:W-:Y:S02]  /*1410*/  @!P0 STG.E desc[UR8][R4.64], R15 ;  /* 0x0000000f04008986 */ /* 0x0043e4000c101908 */
.L_x_7:
[C---:B012---:R-:W-:Y:S01]  /*1420*/  IMAD.WIDE R4, R11.reuse, 0x4, R6 ;  /* 0x000000040b047825 */ /* 0x047fe200078e0206 */
[----:B------:R-:W2:Y:S01]  /*1430*/  LDG.E R15, desc[UR8][R2.64] ;  /* 0x00000008020f7981 */ /* 0x000ea2000c1e1900 */
[----:B-----5:R-:W0:Y:S03]  /*1440*/  LDC R10, c[0x0][0x398] ;  /* 0x0000e600ff0a7b82 */ /* 0x020e260000000800 */
[----:B------:R-:W3:Y:S01]  /*1450*/  LDG.E R13, desc[UR8][R4.64] ;  /* 0x00000008040d7981 */ /* 0x000ee2000c1e1900 */
[----:B0-----:R-:W-:-:S03]  /*1460*/  ISETP.NE.AND P0, PT, R11, R10, PT ;  /* 0x0000000a0b00720c */ /* 0x001fc60003f05270 */
[----:B--2---:R0:W-:Y:S04]  /*1470*/  STG.E desc[UR8][R4.64], R15 ;  /* 0x0000000f04007986 */ /* 0x0041e8000c101908 */
[----:B---3--:R0:W-:Y:S06]  /*1480*/  STG.E desc[UR8][R2.64], R13 ;  /* 0x0000000d02007986 */ /* 0x0081ec000c101908 */
[----:B------:R-:W-:Y:S05]  /*1490*/  @!P0 BRA `(.L_x_14) ;  /* 0x0000000000188947 */ /* 0x000fea0003800000 */
[----:B------:R-:W-:-:S13]  /*14a0*/  ISETP.GT.AND P0, PT, R11, R10, PT ;  /* 0x0000000a0b00720c */ /* 0x000fda0003f04270 */
[C---:B------:R-:W-:Y:S02]  /*14b0*/  @!P0 IADD3 R8, PT, PT, R11.reuse, 0x1, RZ ;  /* 0x000000010b088810 */ /* 0x040fe40007ffe0ff */
[----:B------:R-:W-:-:S04]  /*14c0*/  @P0 IADD3 R9, PT, PT, R11, -0x1, RZ ;  /* 0xffffffff0b090810 */ /* 0x000fc80007ffe0ff */
[----:B------:R-:W-:-:S13]  /*14d0*/  ISETP.GT.AND P0, PT, R8, R9, PT ;  /* 0x000000090800720c */ /* 0x000fda0003f04270 */
[----:B------:R-:W-:Y:S05]  /*14e0*/  @!P0 BRA `(.L_x_15) ;  /* 0xfffffff400808947 */ /* 0x000fea000383ffff */
[----:B------:R-:W-:Y:S05]  /*14f0*/  BRA `(.L_x_6) ;  /* 0x0000000000087947 */ /* 0x000fea0003800000 */
.L_x_14:
[----:B------:R-:W-:-:S05]  /*1500*/  IMAD.WIDE R6, R10, 0x4, R6 ;  /* 0x000000040a067825 */ /* 0x000fca00078e0206 */
[----:B------:R4:W5:Y:S02]  /*1510*/  LDG.E R0, desc[UR8][R6.64] ;  /* 0x0000000806007981 */ /* 0x000964000c1e1900 */
.L_x_6:
[----:B------:R-:W3:Y:S01]  /*1520*/  LDCU UR4, c[0x0][0x388] ;  /* 0x00007100ff0477ac */ /* 0x000ee20008000800 */
[----:B012---:R-:W-:Y:S01]  /*1530*/  MOV R3, RZ ;  /* 0x000000ff00037202 */ /* 0x007fe20000000f00 */
[----:B---3--:R-:W-:-:S09]  /*1540*/  UISETP.GE.AND UP0, UPT, UR4, 0x1, UPT ;  /* 0x000000010400788c */ /* 0x008fd2000bf06270 */
[----:B------:R-:W-:Y:S05]  /*1550*/  BRA.U !UP0, `(.L_x_16) ;  /* 0x0000000908787547 */ /* 0x000fea000b800000 */
[----:B------:R-:W-:Y:S01]  /*1560*/  UISETP.GE.U32.AND UP0, UPT, UR4, 0x8, UPT ;  /* 0x000000080400788c */ /* 0x000fe2000bf06070 */
[----:B------:R-:W-:Y:S01]  /*1570*/  CS2R R2, SRZ ;  /* 0x0000000000027805 */ /* 0x000fe2000001ff00 */
[----:B------:R-:W-:-:S04]  /*1580*/  ULOP3.LUT UR5, UR4, 0x7, URZ, 0xc0, !UPT ;  /* 0x0000000704057892 */ /* 0x000fc8000f8ec0ff */
[----:B------:R-:W-:-:S03]  /*1590*/  UISETP.NE.AND UP1, UPT, UR5, URZ, UPT ;  /* 0x000000ff0500728c */ /* 0x000fc6000bf25270 */
[----:B------:R-:W-:Y:S08]  /*15a0*/  BRA.U !UP0, `(.L_x_17) ;  /* 0x0000000508287547 */ /* 0x000ff0000b800000 */
[----:B------:R-:W-:Y:S01]  /*15b0*/  ULOP3.LUT UR4, UR4, 0x7ffffff8, URZ, 0xc0, !UPT ;  /* 0x7ffffff804047892 */ /* 0x000fe2000f8ec0ff */
[----:B------:R-:W-:Y:S02]  /*15c0*/  HFMA2 R9, -RZ, RZ, 0, 0 ;  /* 0x00000000ff097431 */ /* 0x000fe400000001ff */
[----:B------:R-:W-:-:S03]  /*15d0*/  IMAD.MOV.U32 R3, RZ, RZ, RZ ;  /* 0x000000ffff037224 */ /* 0x000fc600078e00ff */
[----:B------:R-:W-:-:S07]  /*15e0*/  MOV R2, UR4 ;  /* 0x0000000400027c02 */ /* 0x000fce0008000f00 */
.L_x_18:
[----:B----4-:R-:W0:Y:S08]  /*15f0*/  LDC.64 R6, c[0x0][0x390] ;  /* 0x0000e400ff067b82 */ /* 0x010e300000000a00 */
[----:B-1----:R-:W1:Y:S01]  /*1600*/  LDC.64 R4, c[0x0][0x380] ;  /* 0x0000e000ff047b82 */ /* 0x002e620000000a00 */
[----:B0-----:R-:W-:-:S05]  /*1610*/  IMAD.WIDE.U32 R6, R9, 0x4, R6 ;  /* 0x0000000409067825 */ /* 0x001fca00078e0006 */
[----:B------:R-:W1:Y:S02]  /*1620*/  LDG.E R19, desc[UR8][R6.64] ;  /* 0x0000000806137981 */ /* 0x000e64000c1e1900 */
[----:B-1----:R-:W-:-:S06]  /*1630*/  IMAD.WIDE R10, R19, 0x4, R4 ;  /* 0x00000004130a7825 */ /* 0x002fcc00078e0204 */
[----:B------:R-:W2:Y:S02]  /*1640*/  LDG.E R11, desc[UR8][R10.64] ;  /* 0x000000080a0b7981 */ /* 0x000ea4000c1e1900 */
[----:B--2--5:R-:W-:-:S13]  /*1650*/  FSETP.GEU.AND P0, PT, R11, R0, PT ;  /* 0x000000000b00720b */ /* 0x024fda0003f0e000 */
[----:B------:R-:W0:Y:S02]  /*1660*/  @!P0 LDC.64 R12, c[0x0][0x3b0] ;  /* 0x0000ec00ff0c8b82 */ /* 0x000e240000000a00 */
[----:B0-----:R-:W-:-:S05]  /*1670*/  @!P0 IMAD.WIDE R12, R3, 0x4, R12 ;  /* 0x00000004030c8825 */ /* 0x001fca00078e020c */
[----:B------:R0:W-:Y:S04]  /*1680*/  @!P0 STG.E desc[UR8][R12.64], R19 ;  /* 0x000000130c008986 */ /* 0x0001e8000c101908 */
[----:B------:R-:W2:Y:S02]  /*1690*/  LDG.E R21, desc[UR8][R6.64+0x4] ;  /* 0x0000040806157981 */ /* 0x000ea4000c1e1900 */
[----:B--2---:R-:W-:-:S06]  /*16a0*/  IMAD.WIDE R14, R21, 0x4, R4 ;  /* 0x00000004150e7825 */ /* 0x004fcc00078e0204 */
[----:B------:R-:W2:Y:S01]  /*16b0*/  LDG.E R15, desc[UR8][R14.64] ;  /* 0x000000080e0f7981 */ /* 0x000ea2000c1e1900 */
[----:B------:R-:W-:Y:S02]  /*16c0*/  @!P0 IADD3 R3, PT, PT, R3, 0x1, RZ ;  /* 0x0000000103038810 */ /* 0x000fe40007ffe0ff */
[----:B--2---:R-:W-:-:S13]  /*16d0*/  FSETP.GEU.AND P1, PT, R15, R0, PT ;  /* 0x000000000f00720b */ /* 0x004fda0003f2e000 */
[----:B------:R-:W1:Y:S02]  /*16e0*/  @!P1 LDC.64 R16, c[0x0][0x3b0] ;  /* 0x0000ec00ff109b82 */ /* 0x000e640000000a00 */
[----:B-1----:R-:W-:-:S05]  /*16f0*/  @!P1 IMAD.WIDE R16, R3, 0x4, R16 ;  /* 0x0000000403109825 */ /* 0x002fca00078e0210 */
[----:B------:R1:W-:Y:S04]  /*1700*/  @!P1 STG.E desc[UR8][R16.64], R21 ;  /* 0x0000001510009986 */ /* 0x0003e8000c101908 */
[----:B------:R-:W2:Y:S02]  /*1710*/  LDG.E R23, desc[UR8][R6.64+0x8] ;  /* 0x0000080806177981 */ /* 0x000ea4000c1e1900 */
[----:B--2---:R-:W-:-:S06]  /*1720*/  IMAD.WIDE R10, R23, 0x4, R4 ;  /* 0x00000004170a7825 */ /* 0x004fcc00078e0204 */
[----:B------:R-:W2:Y:S01]  /*1730*/  LDG.E R11, desc[UR8][R10.64] ;  /* 0x000000080a0b7981 */ /* 0x000ea2000c1e1900 */
[----:B------:R-:W-:Y:S02]  /*1740*/  @!P1 IADD3 R3, PT, PT, R3, 0x1, RZ ;  /* 0x0000000103039810 */ /* 0x000fe40007ffe0ff */
[----:B--2---:R-:W-:-:S13]  /*1750*/  FSETP.GEU.AND P0, PT, R11, R0, PT ;  /* 0x000000000b00720b */ /* 0x004fda0003f0e000 */
[----:B0-----:R-:W0:Y:S02]  /*1760*/  @!P0 LDC.64 R12, c[0x0][0x3b0] ;  /* 0x0000ec00ff0c8b82 */ /* 0x001e240000000a00 */
[----:B0-----:R-:W-:-:S05]  /*1770*/  @!P0 IMAD.WIDE R14, R3, 0x4, R12 ;  /* 0x00000004030e8825 */ /* 0x001fca00078e020c */
[----:B------:R0:W-:Y:S04]  /*1780*/  @!P0 STG.E desc[UR8][R14.64], R23 ;  /* 0x000000170e008986 */ /* 0x0001e8000c101908 */
[----:B------:R-:W2:Y:S02]  /*1790*/  LDG.E R19, desc[UR8][R6.64+0xc] ;  /* 0x00000c0806137981 */ /* 0x000ea4000c1e1900 */
[----:B--2---:R-:W-:-:S06]  /*17a0*/  IMAD.WIDE R12, R19, 0x4, R4 ;  /* 0x00000004130c7825 */ /* 0x004fcc00078e0204 */
[----:B------:R-:W2:Y:S01]  /*17b0*/  LDG.E R13, desc[UR8][R12.64] ;  /* 0x000000080c0d7981 */ /* 0x000ea2000c1e1900 */
[----:B------:R-:W-:Y:S02]  /*17c0*/  @!P0 IADD3 R3, PT, PT, R3, 0x1, RZ ;  /* 0x0000000103038810 */ /* 0x000fe40007ffe0ff */
[----:B--2---:R-:W-:-:S13]  /*17d0*/  FSETP.GEU.AND P1, PT, R13, R0, PT ;  /* 0x000000000d00720b */ /* 0x004fda0003f2e000 */
[----:B-1----:R-:W1:Y:S02]  /*17e0*/  @!P1 LDC.64 R16, c[0x0][0x3b0] ;  /* 0x0000ec00ff109b82 */ /* 0x002e640000000a00 */
[----:B-1----:R-:W-:-:S05]  /*17f0*/  @!P1 IMAD.WIDE R16, R3, 0x4, R16 ;  /* 0x0000000403109825 */ /* 0x002fca00078e0210 */
[----:B------:R1:W-:Y:S04]  /*1800*/  @!P1 STG.E desc[UR8][R16.64], R19 ;  /* 0x0000001310009986 */ /* 0x0003e8000c101908 */
[----:B------:R-:W2:Y:S02]  /*1810*/  LDG.E R21, desc[UR8][R6.64+0x10] ;  /* 0x0000100806157981 */ /* 0x000ea4000c1e1900 */
[----:B--2---:R-:W-:-:S06]  /*1820*/  IMAD.WIDE R10, R21, 0x4, R4 ;  /* 0x00000004150a7825 */ /* 0x004fcc00078e0204 */
[----:B------:R-:W2:Y:S01]  /*1830*/  LDG.E R11, desc[UR8][R10.64] ;  /* 0x000000080a0b7981 */ /* 0x000ea2000c1e1900 */
[----:B------:R-:W-:Y:S01]  /*1840*/  @!P1 VIADD R3, R3, 0x1 ;  /* 0x0000000103039836 */ /* 0x000fe20000000000 */
        /* <DEDUP_REMOVED lines=23> */
[----:B------:R-:W-:Y:S02]  /*19c0*/  IADD3 R9, PT, PT, R9, 0x8, RZ ;  /* 0x0000000809097810 */ /* 0x000fe40007ffe0ff */
[----:B------:R-:W-:Y:S02]  /*19d0*/  @!P0 IADD3 R3, PT, PT, R3, 0x1, RZ ;  /* 0x0000000103038810 */ /* 0x000fe40007ffe0ff */
[----:B------:R-:W-:Y:S02]  /*19e0*/  ISETP.NE.AND P0, PT, R9, R2, PT ;  /* 0x000000020900720c */ /* 0x000fe40003f05270 */
[----:B--2---:R-:W-:-:S13]  /*19f0*/  FSETP.GEU.AND P1, PT, R5, R0, PT ;  /* 0x000000000500720b */ /* 0x004fda0003f2e000 */
[----:B------:R-:W0:Y:S02]  /*1a00*/  @!P1 LDC.64 R12, c[0x0][0x3b0] ;  /* 0x0000ec00ff0c9b82 */ /* 0x000e240000000a00 */
[C---:B0-----:R-:W-:Y:S01]  /*1a10*/  @!P1 IMAD.WIDE R12, R3.reuse, 0x4, R12 ;  /* 0x00000004030c9825 */ /* 0x041fe200078e020c */
[----:B------:R-:W-:-:S04]  /*1a20*/  @!P1 IADD3 R3, PT, PT, R3, 0x1, RZ ;  /* 0x0000000103039810 */ /* 0x000fc80007ffe0ff */
[----:B------:R1:W-:Y:S01]  /*1a30*/  @!P1 STG.E desc[UR8][R12.64], R21 ;  /* 0x000000150c009986 */ /* 0x0003e2000c101908 */
[----:B------:R-:W-:Y:S05]  /*1a40*/  @P0 BRA `(.L_x_18) ;  /* 0xfffffff800e80947 */ /* 0x000fea000383ffff */
.L_x_17:
[----:B------:R-:W-:Y:S05]  /*1a50*/  BRA.U !UP1, `(.L_x_16) ;  /* 0x0000000509387547 */ /* 0x000fea000b800000 */
[----:B------:R-:W0:Y:S01]  /*1a60*/  LDCU UR4, c[0x0][0x388] ;  /* 0x00007100ff0477ac */ /* 0x000e220008000800 */
[----:B------:R-:W-:Y:S02]  /*1a70*/  UISETP.GE.U32.AND UP0, UPT, UR5, 0x4, UPT ;  /* 0x000000040500788c */ /* 0x000fe4000bf06070 */
[----:B0-----:R-:W-:-:S04]  /*1a80*/  ULOP3.LUT UR6, UR4, 0x3, URZ, 0xc0, !UPT ;  /* 0x0000000304067892 */ /* 0x001fc8000f8ec0ff */
[----:B------:R-:W-:-:S03]  /*1a90*/  UISETP.NE.AND UP1, UPT, UR6, URZ, UPT ;  /* 0x000000ff0600728c */ /* 0x000fc6000bf25270 */
[----:B------:R-:W-:Y:S08]  /*1aa0*/  BRA.U !UP0, `(.L_x_19) ;  /* 0x0000000108907547 */ /* 0x000ff0000b800000 */
[----:B----4-:R-:W0:Y:S08]  /*1ab0*/  LDC.64 R6, c[0x0][0x390] ;  /* 0x0000e400ff067b82 */ /* 0x010e300000000a00 */
[----:B------:R-:W2:Y:S01]  /*1ac0*/  LDC.64 R4, c[0x0][0x380] ;  /* 0x0000e000ff047b82 */ /* 0x000ea20000000a00 */
[----:B0-----:R-:W-:-:S05]  /*1ad0*/  IMAD.WIDE.U32 R6, R2, 0x4, R6 ;  /* 0x0000000402067825 */ /* 0x001fca00078e0006 */
[----:B-1----:R-:W2:Y:S02]  /*1ae0*/  LDG.E R17, desc[UR8][R6.64] ;  /* 0x0000000806117981 */ /* 0x002ea4000c1e1900 */
[----:B--2---:R-:W-:-:S06]  /*1af0*/  IMAD.WIDE R8, R17, 0x4, R4 ;  /* 0x0000000411087825 */ /* 0x004fcc00078e0204 */
        /* <DEDUP_REMOVED lines=8> */
[----:B------:R-:W-:Y:S01]  /*1b80*/  @!P0 VIADD R3, R3, 0x1 ;  /* 0x0000000103038836 */ /* 0x000fe20000000000 */
[----:B--2---:R-:W-:-:S13]  /*1b90*/  FSETP.GEU.AND P1, PT, R11, R0, PT ;  /* 0x000000000b00720b */ /* 0x004fda0003f2e000 */
[----:B------:R-:W1:Y:S02]  /*1ba0*/  @!P1 LDC.64 R14, c[0x0][0x3b0] ;  /* 0x0000ec00ff0e9b82 */ /* 0x000e640000000a00 */
[----:B-1----:R-:W-:-:S05]  /*1bb0*/  @!P1 IMAD.WIDE R14, R3, 0x4, R14 ;  /* 0x00000004030e9825 */ /* 0x002fca00078e020e */
[----:B------:R2:W-:Y:S04]  /*1bc0*/  @!P1 STG.E desc[UR8][R14.64], R19 ;  /* 0x000000130e009986 */ /* 0x0005e8000c101908 */
[----:B------:R-:W3:Y:S02]  /*1bd0*/  LDG.E R21, desc[UR8][R6.64+0x8] ;  /* 0x0000080806157981 */ /* 0x000ee4000c1e1900 */
[----:B---3--:R-:W-:-:S06]  /*1be0*/  IMAD.WIDE R8, R21, 0x4, R4 ;  /* 0x0000000415087825 */ /* 0x008fcc00078e0204 */
[----:B------:R-:W3:Y:S01]  /*1bf0*/  LDG.E R9, desc[UR8][R8.64] ;  /* 0x0000000808097981 */ /* 0x000ee2000c1e1900 */
[----:B------:R-:W-:Y:S02]  /*1c00*/  @!P1 IADD3 R3, PT, PT, R3, 0x1, RZ ;  /* 0x0000000103039810 */ /* 0x000fe40007ffe0ff */
[----:B---3--:R-:W-:-:S13]  /*1c10*/  FSETP.GEU.AND P0, PT, R9, R0, PT ;  /* 0x000000000900720b */ /* 0x008fda0003f0e000 */
[----:B0-----:R-:W0:Y:S02]  /*1c20*/  @!P0 LDC.64 R12, c[0x0][0x3b0] ;  /* 0x0000ec00ff0c8b82 */ /* 0x001e240000000a00 */
[----:B0-----:R-:W-:-:S05]  /*1c30*/  @!P0 IMAD.WIDE R12, R3, 0x4, R12 ;  /* 0x00000004030c8825 */ /* 0x001fca00078e020c */
[----:B------:R2:W-:Y:S04]  /*1c40*/  @!P0 STG.E desc[UR8][R12.64], R21 ;  /* 0x000000150c008986 */ /* 0x0005e8000c101908 */
[----:B------:R-:W3:Y:S02]  /*1c50*/  LDG.E R17, desc[UR8][R6.64+0xc] ;  /* 0x00000c0806117981 */ /* 0x000ee4000c1e1900 */
[----:B---3--:R-:W-:-:S06]  /*1c60*/  IMAD.WIDE R4, R17, 0x4, R4 ;  /* 0x0000000411047825 */ /* 0x008fcc00078e0204 */
[----:B------:R-:W3:Y:S01]  /*1c70*/  LDG.E R5, desc[UR8][R4.64] ;  /* 0x0000000804057981 */ /* 0x000ee2000c1e1900 */
[----:B------:R-:W-:Y:S02]  /*1c80*/  @!P0 IADD3 R3, PT, PT, R3, 0x1, RZ ;  /* 0x0000000103038810 */ /* 0x000fe40007ffe0ff */
[----:B------:R-:W-:Y:S02]  /*1c90*/  IADD3 R2, PT, PT, R2, 0x4, RZ ;  /* 0x0000000402027810 */ /* 0x000fe40007ffe0ff */
[----:B---3--:R-:W-:-:S13]  /*1ca0*/  FSETP.GEU.AND P1, PT, R5, R0, PT ;  /* 0x000000000500720b */ /* 0x008fda0003f2e000 */
[----:B------:R-:W0:Y:S02]  /*1cb0*/  @!P1 LDC.64 R10, c[0x0][0x3b0] ;  /* 0x0000ec00ff0a9b82 */ /* 0x000e240000000a00 */
[C---:B0-----:R-:W-:Y:S01]  /*1cc0*/  @!P1 IMAD.WIDE R10, R3.reuse, 0x4, R10 ;  /* 0x00000004030a9825 */ /* 0x041fe200078e020a */
[----:B------:R-:W-:-:S04]  /*1cd0*/  @!P1 IADD3 R3, PT, PT, R3, 0x1, RZ ;  /* 0x0000000103039810 */ /* 0x000fc80007ffe0ff */
[----:B------:R2:W-:Y:S03]  /*1ce0*/  @!P1 STG.E desc[UR8][R10.64], R17 ;  /* 0x000000110a009986 */ /* 0x0005e6000c101908 */
.L_x_19:
[----:B------:R-:W-:Y:S05]  /*1cf0*/  BRA.U !UP1, `(.L_x_16) ;  /* 0x0000000109907547 */ /* 0x000fea000b800000 */
[----:B------:R-:W-:Y:S02]  /*1d00*/  UISETP.NE.AND UP0, UPT, UR6, 0x1, UPT ;  /* 0x000000010600788c */ /* 0x000fe4000bf05270 */
[----:B------:R-:W-:-:S04]  /*1d10*/  ULOP3.LUT UR4, UR4, 0x1, URZ, 0xc0, !UPT ;  /* 0x0000000104047892 */ /* 0x000fc8000f8ec0ff */
[----:B------:R-:W-:-:S03]  /*1d20*/  UISETP.NE.U32.AND UP1, UPT, UR4, 0x1, UPT ;  /* 0x000000010400788c */ /* 0x000fc6000bf25070 */
[----:B------:R-:W-:Y:S08]  /*1d30*/  BRA.U !UP0, `(.L_x_20) ;  /* 0x0000000108507547 */ /* 0x000ff0000b800000 */
[----:B------:R-:W0:Y:S08]  /*1d40*/  LDC.64 R4, c[0x0][0x390] ;  /* 0x0000e400ff047b82 */ /* 0x000e300000000a00 */
[----:B----4-:R-:W3:Y:S01]  /*1d50*/  LDC.64 R6, c[0x0][0x380] ;  /* 0x0000e000ff067b82 */ /* 0x010ee20000000a00 */
[----:B0-----:R-:W-:-:S05]  /*1d60*/  IMAD.WIDE.U32 R8, R2, 0x4, R4 ;  /* 0x0000000402087825 */ /* 0x001fca00078e0004 */
[----:B-12---:R-:W3:Y:S02]  /*1d70*/  LDG.E R15, desc[UR8][R8.64] ;  /* 0x00000008080f7981 */ /* 0x006ee4000c1e1900 */
[----:B---3--:R-:W-:-:S06]  /*1d80*/  IMAD.WIDE R4, R15, 0x4, R6 ;  /* 0x000000040f047825 */ /* 0x008fcc00078e0206 */
        /* <DEDUP_REMOVED lines=8> */
[----:B------:R-:W-:Y:S01]  /*1e10*/  @!P0 IADD3 R3, PT, PT, R3, 0x1, RZ ;  /* 0x0000000103038810 */ /* 0x000fe20007ffe0ff */
[----:B------:R-:W-:Y:S01]  /*1e20*/  VIADD R2, R2, 0x2 ;  /* 0x0000000202027836 */ /* 0x000fe20000000000 */
[----:B--2---:R-:W-:-:S13]  /*1e30*/  FSETP.GEU.AND P1, PT, R7, R0, PT ;  /* 0x000000000700720b */ /* 0x004fda0003f2e000 */
[----:B------:R-:W1:Y:S02]  /*1e40*/  @!P1 LDC.64 R12, c[0x0][0x3b0] ;  /* 0x0000ec00ff0c9b82 */ /* 0x000e640000000a00 */
[C---:B-1----:R-:W-:Y:S01]  /*1e50*/  @!P1 IMAD.WIDE R12, R3.reuse, 0x4, R12 ;  /* 0x00000004030c9825 */ /* 0x042fe200078e020c */
[----:B------:R-:W-:-:S04]  /*1e60*/  @!P1 IADD3 R3, PT, PT, R3, 0x1, RZ ;  /* 0x0000000103039810 */ /* 0x000fc80007ffe0ff */
[----:B------:R0:W-:Y:S03]  /*1e70*/  @!P1 STG.E desc[UR8][R12.64], R17 ;  /* 0x000000110c009986 */ /* 0x0001e6000c101908 */
.L_x_20:
[----:B------:R-:W-:Y:S05]  /*1e80*/  BRA.U UP1, `(.L_x_16) ;  /* 0x00000001012c7547 */ /* 0x000fea000b800000 */
[----:B------:R-:W3:Y:S08]  /*1e90*/  LDC.64 R4, c[0x0][0x390] ;  /* 0x0000e400ff047b82 */ /* 0x000ef00000000a00 */
[----:B----4-:R-:W4:Y:S01]  /*1ea0*/  LDC.64 R6, c[0x0][0x380] ;  /* 0x0000e000ff067b82 */ /* 0x010f220000000a00 */
[----:B---3--:R-:W-:-:S06]  /*1eb0*/  IMAD.WIDE.U32 R4, R2, 0x4, R4 ;  /* 0x0000000402047825 */ /* 0x008fcc00078e0004 */
[----:B------:R-:W4:Y:S02]  /*1ec0*/  LDG.E R5, desc[UR8][R4.64] ;  /* 0x0000000804057981 */ /* 0x000f24000c1e1900 */
[----:B----4-:R-:W-:-:S06]  /*1ed0*/  IMAD.WIDE R6, R5, 0x4, R6 ;  /* 0x0000000405067825 */ /* 0x010fcc00078e0206 */
[----:B------:R-:W3:Y:S02]  /*1ee0*/  LDG.E R7, desc[UR8][R6.64] ;  /* 0x0000000806077981 */ /* 0x000ee4000c1e1900 */
[----:B---3-5:R-:W-:-:S13]  /*1ef0*/  FSETP.GEU.AND P0, PT, R7, R0, PT ;  /* 0x000000000700720b */ /* 0x028fda0003f0e000 */
[----:B------:R-:W3:Y:S02]  /*1f00*/  @!P0 LDC.64 R8, c[0x0][0x3b0] ;  /* 0x0000ec00ff088b82 */ /* 0x000ee40000000a00 */
[C---:B---3--:R-:W-:Y:S01]  /*1f10*/  @!P0 IMAD.WIDE R8, R3.reuse, 0x4, R8 ;  /* 0x0000000403088825 */ /* 0x048fe200078e0208 */
[----:B------:R-:W-:-:S04]  /*1f20*/  @!P0 IADD3 R3, PT, PT, R3, 0x1, RZ ;  /* 0x0000000103038810 */ /* 0x000fc80007ffe0ff */
[----:B------:R3:W-:Y:S03]  /*1f30*/  @!P0 STG.E desc[UR8][R8.64], R5 ;  /* 0x0000000508008986 */ /* 0x0007e6000c101908 */
.L_x_16:
[----:B---3--:R-:W3:Y:S01]  /*1f40*/  LDC R8, c[0x0][0x388] ;  /* 0x0000e200ff087b82 */ /* 0x008ee20000000800 */
[----:B------:R-:W4:Y:S02]  /*1f50*/  LDCU UR4, c[0x0][0x398] ;  /* 0x00007300ff0477ac */ /* 0x000f240008000800 */
[----:B----4-:R-:W-:Y:S02]  /*1f60*/  MOV R2, UR4 ;  /* 0x0000000400027c02 */ /* 0x010fe40008000f00 */
[----:B---3--:R-:W-:-:S04]  /*1f70*/  ISETP.GE.AND P0, PT, R8, 0x1, PT ;  /* 0x000000010800780c */ /* 0x008fc80003f06270 */
[----:B------:R-:W-:-:S13]  /*1f80*/  ISETP.GE.OR P0, PT, R3, R2, !P0 ;  /* 0x000000020300720c */ /* 0x000fda0004706670 */
[----:B------:R-:W-:Y:S05]  /*1f90*/  @P0 BRA `(.L_x_21) ;  /* 0x0000000800ac0947 */ /* 0x000fea0003800000 */
[C---:B------:R-:W-:Y:S02]  /*1fa0*/  ISETP.GE.U32.AND P0, PT, R8.reuse, 0x8, PT ;  /* 0x000000080800780c */ /* 0x040fe40003f06070 */
[----:B-1----:R-:W-:Y:S02]  /*1fb0*/  LOP3.LUT R16, R8, 0x7, RZ, 0xc0, !PT ;  /* 0x0000000708107812 */ /* 0x002fe400078ec0ff */
[----:B0-2---:R-:W-:Y:S02]  /*1fc0*/  MOV R10, RZ ;  /* 0x000000ff000a7202 */ /* 0x005fe40000000f00 */
[----:B------:R-:W-:-:S07]  /*1fd0*/  ISETP.NE.AND P1, PT, R16, RZ, PT ;  /* 0x000000ff1000720c */ /* 0x000fce0003f25270 */
[----:B------:R-:W-:Y:S06]  /*1fe0*/  @!P0 BRA `(.L_x_22) ;  /* 0x0000000400448947 */ /* 0x000fec0003800000 */
[----:B------:R-:W0:Y:S01]  /*1ff0*/  LDC R2, c[0x0][0x398] ;  /* 0x0000e600ff027b82 */ /* 0x000e220000000800 */
[----:B------:R-:W-:Y:S01]  /*2000*/  HFMA2 R11, -RZ, RZ, 0, 0 ;  /* 0x00000000ff0b7431 */ /* 0x000fe200000001ff */
[----:B------:R-:W-:-:S06]  /*2010*/  LOP3.LUT R10, R8, 0x7ffffff8, RZ, 0xc0, !PT ;  /* 0x7ffffff8080a7812 */ /* 0x000fcc00078ec0ff */
[----:B------:R-:W1:Y:S08]  /*2020*/  LDC.64 R4, c[0x0][0x380] ;  /* 0x0000e000ff047b82 */ /* 0x000e700000000a00 */
[----:B------:R-:W2:Y:S02]  /*2030*/  LDC.64 R6, c[0x0][0x390] ;  /* 0x0000e400ff067b82 */ /* 0x000ea40000000a00 */
.L_x_23:
[----:B--2---:R-:W-:-:S05]  /*2040*/  IMAD.WIDE.U32 R8, R11, 0x4, R6 ;  /* 0x000000040b087825 */ /* 0x004fca00078e0006 */
[----:B---3--:R-:W1:Y:S02]  /*2050*/  LDG.E R17, desc[UR8][R8.64] ;  /* 0x0000000808117981 */ /* 0x008e64000c1e1900 */
[----:B-1----:R-:W-:-:S06]  /*2060*/  IMAD.WIDE R12, R17, 0x4, R4 ;  /* 0x00000004110c7825 */ /* 0x002fcc00078e0204 */
[----:B------:R-:W2:Y:S01]  /*2070*/  LDG.E R13, desc[UR8][R12.64] ;  /* 0x000000080c0d7981 */ /* 0x000ea2000c1e1900 */
[----:B0-----:R-:W-:-:S04]  /*2080*/  ISETP.GE.AND P0, PT, R3, R2, PT ;  /* 0x000000020300720c */ /* 0x001fc80003f06270 */
[----:B--2--5:R-:W-:-:S13]  /*2090*/  FSETP.NEU.OR P0, PT, R13, R0, P0 ;  /* 0x000000000d00720b */ /* 0x024fda000070d400 */
[----:B------:R-:W0:Y:S02]  /*20a0*/  @!P0 LDC.64 R14, c[0x0][0x3b0] ;  /* 0x0000ec00ff0e8b82 */ /* 0x000e240000000a00 */
[----:B0-----:R-:W-:-:S05]  /*20b0*/  @!P0 IMAD.WIDE R18, R3, 0x4, R14 ;  /* 0x0000000403128825 */ /* 0x001fca00078e020e */
[----:B------:R0:W-:Y:S04]  /*20c0*/  @!P0 STG.E desc[UR8][R18.64], R17 ;  /* 0x0000001112008986 */ /* 0x0001e8000c101908 */
[----:B------:R-:W2:Y:S01]  /*20d0*/  LDG.E R23, desc[UR8][R8.64+0x4] ;  /* 0x0000040808177981 */ /* 0x000ea2000c1e1900 */
[----:B------:R-:W-:Y:S02]  /*20e0*/  @!P0 VIADD R3, R3, 0x1 ;  /* 0x0000000103038836 */ /* 0x000fe40000000000 */
[----:B--2---:R-:W-:-:S06]  /*20f0*/  IMAD.WIDE R14, R23, 0x4, R4 ;  /* 0x00000004170e7825 */ /* 0x004fcc00078e0204 */
[----:B------:R-:W2:Y:S01]  /*2100*/  LDG.E R15, desc[UR8][R14.64] ;  /* 0x000000080e0f7981 */ /* 0x000ea2000c1e1900 */
[----:B------:R-:W-:-:S04]  /*2110*/  ISETP.GE.AND P0, PT, R3, R2, PT ;  /* 0x000000020300720c */ /* 0x000fc80003f06270 */
[----:B--2---:R-:W-:-:S13]  /*2120*/  FSETP.NEU.OR P0, PT, R15, R0, P0 ;  /* 0x000000000f00720b */ /* 0x004fda000070d400 */
[----:B------:R-:W1:Y:S02]  /*2130*/  @!P0 LDC.64 R12, c[0x0][0x3b0] ;  /* 0x0000ec00ff0c8b82 */ /* 0x000e640000000a00 */
[----:B-1----:R-:W-:-:S05]  /*2140*/  @!P0 IMAD.WIDE R20, R3, 0x4, R12 ;  /* 0x0000000403148825 */ /* 0x002fca00078e020c */
[----:B------:R1:W-:Y:S04]  /*2150*/  @!P0 STG.E desc[UR8][R20.64], R23 ;  /* 0x0000001714008986 */ /* 0x0003e8000c101908 */
[----:B------:R-:W2:Y:S01]  /*2160*/  LDG.E R25, desc[UR8][R8.64+0x8] ;  /* 0x0000080808197981 */ /* 0x000ea2000c1e1900 */
[----:B------:R-:W-:Y:S01]  /*2170*/  @!P0 IADD3 R3, PT, PT, R3, 0x1, RZ ;  /* 0x0000000103038810 */ /* 0x000fe20007ffe0ff */
[----:B--2---:R-:W-:-:S06]  /*2180*/  IMAD.WIDE R12, R25, 0x4, R4 ;  /* 0x00000004190c7825 */ /* 0x004fcc00078e0204 */
[----:B------:R-:W2:Y:S01]  /*2190*/  LDG.E R13, desc[UR8][R12.64] ;  /* 0x000000080c0d7981 */ /* 0x000ea2000c1e1900 */
[----:B------:R-:W-:-:S04]  /*21a0*/  ISETP.GE.AND P0, PT, R3, R2, PT ;  /* 0x000000020300720c */ /* 0x000fc80003f06270 */
[----:B--2---:R-:W-:-:S13]  /*21b0*/  FSETP.NEU.OR P0, PT, R13, R0, P0 ;  /* 0x000000000d00720b */ /* 0x004fda000070d400 */
[----:B------:R-:W0:Y:S02]  /*21c0*/  @!P0 LDC.64 R14, c[0x0][0x3b0] ;  /* 0x0000ec00ff0e8b82 */ /* 0x000e240000000a00 */
[----:B0-----:R-:W-:-:S05]  /*21d0*/  @!P0 IMAD.WIDE R18, R3, 0x4, R14 ;  /* 0x0000000403128825 */ /* 0x001fca00078e020e */
[----:B------:R0:W-:Y:S04]  /*21e0*/  @!P0 STG.E desc[UR8][R18.64], R25 ;  /* 0x0000001912008986 */ /* 0x0001e8000c101908 */
[----:B------:R-:W2:Y:S01]  /*21f0*/  LDG.E R17, desc[UR8][R8.64+0xc] ;  /* 0x00000c0808117981 */ /* 0x000ea2000c1e1900 */
[----:B------:R-:W-:Y:S01]  /*2200*/  @!P0 IADD3 R3, PT, PT, R3, 0x1, RZ ;  /* 0x0000000103038810 */ /* 0x000fe20007ffe0ff */
        /* <DEDUP_REMOVED lines=35> */
[----:B------:R-:W-:Y:S02]  /*2440*/  @!P0 VIADD R3, R3, 0x1 ;  /* 0x0000000103038836 */ /* 0x000fe40000000000 */
[----:B--2---:R-:W-:-:S06]  /*2450*/  IMAD.WIDE R14, R23, 0x4, R4 ;  /* 0x00000004170e7825 */ /* 0x004fcc00078e0204 */
[----:B------:R-:W2:Y:S01]  /*2460*/  LDG.E R15, desc[UR8][R14.64] ;  /* 0x000000080e0f7981 */ /* 0x000ea2000c1e1900 */
[----:B------:R-:W-:Y:S02]  /*2470*/  ISETP.GE.AND P0, PT, R3, R2, PT ;  /* 0x000000020300720c */ /* 0x000fe40003f06270 */
[----:B------:R-:W-:-:S04]  /*2480*/  IADD3 R11, PT, PT, R11, 0x8, RZ ;  /* 0x000000080b0b7810 */ /* 0x000fc80007ffe0ff */
[----:B------:R-:W-:Y:S02]  /*2490*/  ISETP.NE.AND P2, PT, R11, R10, PT ;  /* 0x0000000a0b00720c */ /* 0x000fe40003f45270 */
[----:B--2---:R-:W-:-:S13]  /*24a0*/  FSETP.NEU.OR P0, PT, R15, R0, P0 ;  /* 0x000000000f00720b */ /* 0x004fda000070d400 */
[----:B------:R-:W0:Y:S02]  /*24b0*/  @!P0 LDC.64 R12, c[0x0][0x3b0] ;  /* 0x0000ec00ff0c8b82 */ /* 0x000e240000000a00 */
[C---:B0-----:R-:W-:Y:S01]  /*24c0*/  @!P0 IMAD.WIDE R12, R3.reuse, 0x4, R12 ;  /* 0x00000004030c8825 */ /* 0x041fe200078e020c */
[----:B------:R-:W-:-:S04]  /*24d0*/  @!P0 IADD3 R3, PT, PT, R3, 0x1, RZ ;  /* 0x0000000103038810 */ /* 0x000fc80007ffe0ff */
[----:B------:R3:W-:Y:S01]  /*24e0*/  @!P0 STG.E desc[UR8][R12.64], R23 ;  /* 0x000000170c008986 */ /* 0x0007e2000c101908 */
[----:B------:R-:W-:Y:S05]  /*24f0*/  @P2 BRA `(.L_x_23) ;  /* 0xfffffff800d02947 */ /* 0x000fea000383ffff */
.L_x_22:
[----:B------:R-:W-:Y:S05]  /*2500*/  @!P1 BRA `(.L_x_21) ;  /* 0x0000000400509947 */ /* 0x000fea0003800000 */
[----:B------:R-:W0:Y:S01]  /*2510*/  LDCU UR4, c[0x0][0x388] ;  /* 0x00007100ff0477ac */ /* 0x000e220008000800 */
[----:B------:R-:W-:Y:S01]  /*2520*/  ISETP.GE.U32.AND P0, PT, R16, 0x4, PT ;  /* 0x000000041000780c */ /* 0x000fe20003f06070 */
[----:B0-----:R-:W-:-:S04]  /*2530*/  ULOP3.LUT UR5, UR4, 0x3, URZ, 0xc0, !UPT ;  /* 0x0000000304057892 */ /* 0x001fc8000f8ec0ff */
[----:B------:R-:W-:-:S08]  /*2540*/  UISETP.NE.AND UP0, UPT, UR5, URZ, UPT ;  /* 0x000000ff0500728c */ /* 0x000fd0000bf05270 */
[----:B------:R-:W-:Y:S05]  /*2550*/  @!P0 BRA `(.L_x_24) ;  /* 0x0000000000a08947 */ /* 0x000fea0003800000 */
[----:B------:R-:W0:Y:S08]  /*2560*/  LDC.64 R6, c[0x0][0x390] ;  /* 0x0000e400ff067b82 */ /* 0x000e300000000a00 */
[----:B------:R-:W1:Y:S01]  /*2570*/  LDC.64 R4, c[0x0][0x380] ;  /* 0x0000e000ff047b82 */ /* 0x000e620000000a00 */
[----:B0-----:R-:W-:-:S05]  /*2580*/  IMAD.WIDE.U32 R6, R10, 0x4, R6 ;  /* 0x000000040a067825 */ /* 0x001fca00078e0006 */
[----:B------:R-:W1:Y:S02]  /*2590*/  LDG.E R11, desc[UR8][R6.64] ;  /* 0x00000008060b7981 */ /* 0x000e64000c1e1900 */
[----:B-1----:R-:W-:-:S06]  /*25a0*/  IMAD.WIDE R8, R11, 0x4, R4 ;  /* 0x000000040b087825 */ /* 0x002fcc00078e0204 */
[----:B------:R-:W2:Y:S01]  /*25b0*/  LDG.E R9, desc[UR8][R8.64] ;  /* 0x0000000808097981 */ /* 0x000ea2000c1e1900 */
[----:B------:R-:W-:-:S04]  /*25c0*/  ISETP.GE.AND P0, PT, R3, R2, PT ;  /* 0x000000020300720c */ /* 0x000fc80003f06270 */
[----:B--2--5:R-:W-:-:S13]  /*25d0*/  FSETP.NEU.OR P0, PT, R9, R0, P0 ;  /* 0x000000000900720b */ /* 0x024fda000070d400 */
[----:B---3--:R-:W0:Y:S02]  /*25e0*/  @!P0 LDC.64 R12, c[0x0][0x3b0] ;  /* 0x0000ec00ff0c8b82 */ /* 0x008e240000000a00 */
        /* <DEDUP_REMOVED lines=17> */
[----:B------:R-:W2:Y:S02]  /*2700*/  @!P0 LDC.64 R12, c[0x0][0x3b0] ;  /* 0x0000ec00ff0c8b82 */ /* 0x000ea40000000a00 */
[----:B--2---:R-:W-:-:S05]  /*2710*/  @!P0 IMAD.WIDE R12, R3, 0x4, R12 ;  /* 0x00000004030c8825 */ /* 0x004fca00078e020c */
[----:B------:R1:W-:Y:S04]  /*2720*/  @!P0 STG.E desc[UR8][R12.64], R21 ;  /* 0x000000150c008986 */ /* 0x0003e8000c101908 */
[----:B0-----:R-:W2:Y:S01]  /*2730*/  LDG.E R11, desc[UR8][R6.64+0xc] ;  /* 0x00000c08060b7981 */ /* 0x001ea2000c1e1900 */
[----:B------:R-:W-:Y:S01]  /*2740*/  @!P0 IADD3 R3, PT, PT, R3, 0x1, RZ ;  /* 0x0000000103038810 */ /* 0x000fe20007ffe0ff */
[----:B--2---:R-:W-:-:S06]  /*2750*/  IMAD.WIDE R4, R11, 0x4, R4 ;  /* 0x000000040b047825 */ /* 0x004fcc00078e0204 */
[----:B------:R-:W2:Y:S01]  /*2760*/  LDG.E R5, desc[UR8][R4.64] ;  /* 0x0000000804057981 */ /* 0x000ea2000c1e1900 */
[----:B------:R-:W-:Y:S01]  /*2770*/  ISETP.GE.AND P0, PT, R3, R2, PT ;  /* 0x000000020300720c */ /* 0x000fe20003f06270 */
[----:B------:R-:W-:-:S03]  /*2780*/  VIADD R10, R10, 0x4 ;  /* 0x000000040a0a7836 */ /* 0x000fc60000000000 */
[----:B--2---:R-:W-:-:S13]  /*2790*/  FSETP.NEU.OR P0, PT, R5, R0, P0 ;  /* 0x000000000500720b */ /* 0x004fda000070d400 */
[----:B------:R-:W0:Y:S02]  /*27a0*/  @!P0 LDC.64 R8, c[0x0][0x3b0] ;  /* 0x0000ec00ff088b82 */ /* 0x000e240000000a00 */
[C---:B0-----:R-:W-:Y:S01]  /*27b0*/  @!P0 IMAD.WIDE R8, R3.reuse, 0x4, R8 ;  /* 0x0000000403088825 */ /* 0x041fe200078e0208 */
[----:B------:R-:W-:-:S04]  /*27c0*/  @!P0 IADD3 R3, PT, PT, R3, 0x1, RZ ;  /* 0x0000000103038810 */ /* 0x000fc80007ffe0ff */
[----:B------:R1:W-:Y:S03]  /*27d0*/  @!P0 STG.E desc[UR8][R8.64], R11 ;  /* 0x0000000b08008986 */ /* 0x0003e6000c101908 */
.L_x_24:
[----:B------:R-:W-:Y:S05]  /*27e0*/  BRA.U !UP0, `(.L_x_21) ;  /* 0x0000000108987547 */ /* 0x000fea000b800000 */
[----:B------:R-:W-:Y:S02]  /*27f0*/  UISETP.NE.AND UP0, UPT, UR5, 0x1, UPT ;  /* 0x000000010500788c */ /* 0x000fe4000bf05270 */
[----:B------:R-:W-:-:S04]  /*2800*/  ULOP3.LUT UR4, UR4, 0x1, URZ, 0xc0, !UPT ;  /* 0x0000000104047892 */ /* 0x000fc8000f8ec0ff */
[----:B------:R-:W-:-:S03]  /*2810*/  UISETP.NE.U32.AND UP1, UPT, UR4, 0x1, UPT ;  /* 0x000000010400788c */ /* 0x000fc6000bf25070 */
[----:B------:R-:W-:Y:S08]  /*2820*/  BRA.U !UP0, `(.L_x_25) ;  /* 0x0000000108587547 */ /* 0x000ff0000b800000 */
[----:B------:R-:W1:Y:S08]  /*2830*/  LDC.64 R4, c[0x0][0x390] ;  /* 0x0000e400ff047b82 */ /* 0x000e700000000a00 */
[----:B------:R-:W0:Y:S01]  /*2840*/  LDC.64 R6, c[0x0][0x380] ;  /* 0x0000e000ff067b82 */ /* 0x000e220000000a00 */
[----:B-1----:R-:W-:-:S05]  /*2850*/  IMAD.WIDE.U32 R8, R10, 0x4, R4 ;  /* 0x000000040a087825 */ /* 0x002fca00078e0004 */
[----:B------:R-:W0:Y:S02]  /*2860*/  LDG.E R11, desc[UR8][R8.64] ;  /* 0x00000008080b7981 */ /* 0x000e24000c1e1900 */
[----:B0-----:R-:W-:-:S06]  /*2870*/  IMAD.WIDE R4, R11, 0x4, R6 ;  /* 0x000000040b047825 */ /* 0x001fcc00078e0206 */
        /* <DEDUP_REMOVED lines=10> */
[----:B------:R-:W-:Y:S02]  /*2920*/  ISETP.GE.AND P0, PT, R3, R2, PT ;  /* 0x000000020300720c */ /* 0x000fe40003f06270 */
[----:B------:R-:W-:Y:S02]  /*2930*/  IADD3 R10, PT, PT, R10, 0x2, RZ ;  /* 0x000000020a0a7810 */ /* 0x000fe40007ffe0ff */
[----:B--2---:R-:W-:-:S13]  /*2940*/  FSETP.NEU.OR P0, PT, R7, R0, P0 ;  /* 0x000000000700720b */ /* 0x004fda000070d400 */
[----:B------:R-:W1:Y:S02]  /*2950*/  @!P0 LDC.64 R4, c[0x0][0x3b0] ;  /* 0x0000ec00ff048b82 */ /* 0x000e640000000a00 */
[C---:B-1----:R-:W-:Y:S01]  /*2960*/  @!P0 IMAD.WIDE R4, R3.reuse, 0x4, R4 ;  /* 0x0000000403048825 */ /* 0x042fe200078e0204 */
[----:B------:R-:W-:-:S04]  /*2970*/  @!P0 IADD3 R3, PT, PT, R3, 0x1, RZ ;  /* 0x0000000103038810 */ /* 0x000fc80007ffe0ff */
[----:B------:R0:W-:Y:S03]  /*2980*/  @!P0 STG.E desc[UR8][R4.64], R15 ;  /* 0x0000000f04008986 */ /* 0x0001e6000c101908 */
.L_x_25:
[----:B------:R-:W-:Y:S05]  /*2990*/  BRA.U UP1, `(.L_x_21) ;  /* 0x00000001012c7547 */ /* 0x000fea000b800000 */
[----:B0-----:R-:W1:Y:S02]  /*29a0*/  LDC.64 R4, c[0x0][0x390] ;  /* 0x0000e400ff047b82 */ /* 0x001e640000000a00 */
[----:B-1----:R-:W-:-:S06]  /*29b0*/  IMAD.WIDE.U32 R10, R10, 0x4, R4 ;  /* 0x000000040a0a7825 */ /* 0x002fcc00078e0004 */
[----:B------:R-:W0:Y:S01]  /*29c0*/  LDC.64 R4, c[0x0][0x380] ;  /* 0x0000e000ff047b82 */ /* 0x000e220000000a00 */
[----:B------:R-:W0:Y:S02]  /*29d0*/  LDG.E R11, desc[UR8][R10.64] ;  /* 0x000000080a0b7981 */ /* 0x000e24000c1e1900 */
[----:B0-----:R-:W-:-:S06]  /*29e0*/  IMAD.WIDE R4, R11, 0x4, R4 ;  /* 0x000000040b047825 */ /* 0x001fcc00078e0204 */
[----:B------:R-:W2:Y:S01]  /*29f0*/  LDG.E R5, desc[UR8][R4.64] ;  /* 0x0000000804057981 */ /* 0x000ea2000c1e1900 */
[----:B------:R-:W-:-:S04]  /*2a00*/  ISETP.GE.AND P0, PT, R3, R2, PT ;  /* 0x000000020300720c */ /* 0x000fc80003f06270 */
[----:B--2--5:R-:W-:-:S13]  /*2a10*/  FSETP.NEU.OR P0, PT, R5, R0, P0 ;  /* 0x000000000500720b */ /* 0x024fda000070d400 */
[----:B------:R-:W0:Y:S02]  /*2a20*/  @!P0 LDC.64 R6, c[0x0][0x3b0] ;  /* 0x0000ec00ff068b82 */ /* 0x000e240000000a00 */
[----:B0-----:R-:W-:-:S05]  /*2a30*/  @!P0 IMAD.WIDE R6, R3, 0x4, R6 ;  /* 0x0000000403068825 */ /* 0x001fca00078e0206 */
[----:B------:R4:W-:Y:S02]  /*2a40*/  @!P0 STG.E desc[UR8][R6.64], R11 ;  /* 0x0000000b06008986 */ /* 0x0009e4000c101908 */
.L_x_21:
[----:B------:R-:W-:-:S13]  /*2a50*/  ISETP.GE.AND P0, PT, R2, 0x1, PT ;  /* 0x000000010200780c */ /* 0x000fda0003f06270 */
[----:B------:R-:W-:Y:S05]  /*2a60*/  @!P0 BRA `(.L_x_26) ;  /* 0x0000000800908947 */ /* 0x000fea0003800000 */
[C---:B------:R-:W-:Y:S02]  /*2a70*/  ISETP.GE.U32.AND P0, PT, R2.reuse, 0x10, PT ;  /* 0x000000100200780c */ /* 0x040fe40003f06070 */
[----:B-1----:R-:W-:Y:S02]  /*2a80*/  LOP3.LUT R16, R2, 0xf, RZ, 0xc0, !PT ;  /* 0x0000000f02107812 */ /* 0x002fe400078ec0ff */
[----:B-----5:R-:W-:Y:S02]  /*2a90*/  MOV R0, RZ ;  /* 0x000000ff00007202 */ /* 0x020fe40000000f00 */
[----:B------:R-:W-:-:S07]  /*2aa0*/  ISETP.NE.AND P1, PT, R16, RZ, PT ;  /* 0x000000ff1000720c */ /* 0x000fce0003f25270 */
[----:B------:R-:W-:Y:S06]  /*2ab0*/  @!P0 BRA `(.L_x_27) ;  /* 0x0000000400288947 */ /* 0x000fec0003800000 */
[----:B------:R-:W-:Y:S01]  /*2ac0*/  LOP3.LUT R0, R2, 0x7ffffff0, RZ, 0xc0, !PT ;  /* 0x7ffffff002007812 */ /* 0x000fe200078ec0ff */
[----:B------:R-:W-:-:S07]  /*2ad0*/  IMAD.MOV.U32 R3, RZ, RZ, RZ ;  /* 0x000000ffff037224 */ /* 0x000fce00078e00ff */
.L_x_28:
[----:B-1--4-:R-:W1:Y:S08]  /*2ae0*/  LDC.64 R6, c[0x0][0x3b0] ;  /* 0x0000ec00ff067b82 */ /* 0x012e700000000a00 */
[----:B0-----:R-:W0:Y:S08]  /*2af0*/  LDC.64 R4, c[0x0][0x380] ;  /* 0x0000e000ff047b82 */ /* 0x001e300000000a00 */
[----:B------:R-:W4:Y:S01]  /*2b00*/  LDC.64 R8, c[0x0][0x3a0] ;  /* 0x0000e800ff087b82 */ /* 0x000f220000000a00 */
[----:B-1----:R-:W-:-:S05]  /*2b10*/  IMAD.WIDE.U32 R6, R3, 0x4, R6 ;  /* 0x0000000403067825 */ /* 0x002fca00078e0006 */
[----:B--2---:R-:W0:Y:S02]  /*2b20*/  LDG.E R11, desc[UR8][R6.64] ;  /* 0x00000008060b7981 */ /* 0x004e24000c1e1900 */
[----:B0-----:R-:W-:-:S05]  /*2b30*/  IMAD.WIDE R10, R11, 0x4, R4 ;  /* 0x000000040b0a7825 */ /* 0x001fca00078e0204 */
[----:B---3--:R-:W2:Y:S01]  /*2b40*/  LDG.E R17, desc[UR8][R10.64] ;  /* 0x000000080a117981 */ /* 0x008ea2000c1e1900 */
[----:B----4-:R-:W-:-:S05]  /*2b50*/  IMAD.WIDE.U32 R8, R3, 0x4, R8 ;  /* 0x0000000403087825 */ /* 0x010fca00078e0008 */
[----:B--2---:R0:W-:Y:S04]  /*2b60*/  STG.E desc[UR8][R8.64], R17 ;  /* 0x0000001108007986 */ /* 0x0041e8000c101908 */
        /* <DEDUP_REMOVED lines=63> */
.L_x_27:
[----:B------:R-:W-:Y:S05]  /*2f60*/  @!P1 BRA `(.L_x_26) ;  /* 0x0000000400509947 */ /* 0x000fea0003800000 */
[----:B------:R-:W-:Y:S02]  /*2f70*/  ISETP.GE.U32.AND P0, PT, R16, 0x8, PT ;  /* 0x000000081000780c */ /* 0x000fe40003f06070 */
[----:B------:R-:W-:-:S04]  /*2f80*/  LOP3.LUT R3, R2, 0x7, RZ, 0xc0, !PT ;  /* 0x0000000702037812 */ /* 0x000fc800078ec0ff */
[----:B------:R-:W-:-:S07]  /*2f90*/  ISETP.NE.AND P1, PT, R3, RZ, PT ;  /* 0x000000ff0300720c */ /* 0x000fce0003f25270 */
[----:B------:R-:W-:Y:S06]  /*2fa0*/  @!P0 BRA `(.L_x_29) ;  /* 0x0000000000988947 */ /* 0x000fec0003800000 */
[----:B01----:R-:W0:Y:S08]  /*2fb0*/  LDC.64 R4, c[0x0][0x3b0] ;  /* 0x0000ec00ff047b82 */ /* 0x003e300000000a00 */
[----:B----4-:R-:W1:Y:S08]  /*2fc0*/  LDC.64 R6, c[0x0][0x380] ;  /* 0x0000e000ff067b82 */ /* 0x010e700000000a00 */
[----:B------:R-:W4:Y:S01]  /*2fd0*/  LDC.64 R8, c[0x0][0x3a0] ;  /* 0x0000e800ff087b82 */ /* 0x000f220000000a00 */
[----:B0-----:R-:W-:-:S05]  /*2fe0*/  IMAD.WIDE.U32 R4, R0, 0x4, R4 ;  /* 0x0000000400047825 */ /* 0x001fca00078e0004 */
[----:B--2---:R-:W1:Y:S02]  /*2ff0*/  LDG.E R11, desc[UR8][R4.64] ;  /* 0x00000008040b7981 */ /* 0x004e64000c1e1900 */
[----:B-1----:R-:W-:-:S05]  /*3000*/  IMAD.WIDE R10, R11, 0x4, R6 ;  /* 0x000000040b0a7825 */ /* 0x002fca00078e0206 */
        /* <DEDUP_REMOVED lines=30> */
[----:B------:R-:W-:-:S03]  /*31f0*/  IADD3 R0, PT, PT, R0, 0x8, RZ ;  /* 0x0000000800007810 */ /* 0x000fc60007ffe0ff */
[----:B---3--:R2:W-:Y:S04]  /*3200*/  STG.E desc[UR8][R8.64+0x1c], R7 ;  /* 0x00001c0708007986 */ /* 0x0085e8000c101908 */
.L_x_29:
[----:B------:R-:W-:Y:S05]  /*3210*/  @!P1 BRA `(.L_x_26) ;  /* 0x0000000000a49947 */ /* 0x000fea0003800000 */
[----:B------:R-:W-:Y:S02]  /*3220*/  ISETP.GE.U32.AND P0, PT, R3, 0x4, PT ;  /* 0x000000040300780c */ /* 0x000fe40003f06070 */
[----:B------:R-:W-:-:S04]  /*3230*/  LOP3.LUT R16, R2, 0x3, RZ, 0xc0, !PT ;  /* 0x0000000302107812 */ /* 0x000fc800078ec0ff */
[----:B------:R-:W-:-:S07]  /*3240*/  ISETP.NE.AND P1, PT, R16, RZ, PT ;  /* 0x000000ff1000720c */ /* 0x000fce0003f25270 */
[----:B------:R-:W-:Y:S06]  /*3250*/  @!P0 BRA `(.L_x_30) ;  /* 0x0000000000588947 */ /* 0x000fec0003800000 */
[----:B--2-4-:R-:W2:Y:S08]  /*3260*/  LDC.64 R6, c[0x0][0x3b0] ;  /* 0x0000ec00ff067b82 */ /* 0x014eb00000000a00 */
[----:B01----:R-:W0:Y:S08]  /*3270*/  LDC.64 R4, c[0x0][0x380] ;  /* 0x0000e000ff047b82 */ /* 0x003e300000000a00 */
[----:B------:R-:W1:Y:S01]  /*3280*/  LDC.64 R8, c[0x0][0x3a0] ;  /* 0x0000e800ff087b82 */ /* 0x000e620000000a00 */
[----:B--2---:R-:W-:-:S05]  /*3290*/  IMAD.WIDE.U32 R6, R0, 0x4, R6 ;  /* 0x0000000400067825 */ /* 0x004fca00078e0006 */
[----:B------:R-:W0:Y:S02]  /*32a0*/  LDG.E R11, desc[UR8][R6.64] ;  /* 0x00000008060b7981 */ /* 0x000e24000c1e1900 */
[----:B0-----:R-:W-:-:S06]  /*32b0*/  IMAD.WIDE R10, R11, 0x4, R4 ;  /* 0x000000040b0a7825 */ /* 0x001fcc00078e0204 */
[----:B------:R-:W2:Y:S01]  /*32c0*/  LDG.E R11, desc[UR8][R10.64] ;  /* 0x000000080a0b7981 */ /* 0x000ea2000c1e1900 */
[----:B-1----:R-:W-:-:S05]  /*32d0*/  IMAD.WIDE.U32 R8, R0, 0x4, R8 ;  /* 0x0000000400087825 */ /* 0x002fca00078e0008 */
[----:B--2---:R0:W-:Y:S04]  /*32e0*/  STG.E desc[UR8][R8.64], R11 ;  /* 0x0000000b08007986 */ /* 0x0041e8000c101908 */
[----:B---3--:R-:W2:Y:S02]  /*32f0*/  LDG.E R13, desc[UR8][R6.64+0x4] ;  /* 0x00000408060d7981 */ /* 0x008ea4000c1e1900 */
        /* <DEDUP_REMOVED lines=12> */
.L_x_30:
[----:B------:R-:W-:Y:S05]  /*33c0*/  @!P1 BRA `(.L_x_26) ;  /* 0x0000000000389947 */ /* 0x000fea0003800000 */
[----:B012---:R-:W0:Y:S01]  /*33d0*/  LDC.64 R14, c[0x0][0x3a0] ;  /* 0x0000e800ff0e7b82 */ /* 0x007e220000000a00 */
[----:B------:R-:W-:-:S07]  /*33e0*/  UMOV UR4, URZ ;  /* 0x000000ff00047c82 */ /* 0x000fce0008000000 */
[----:B---3--:R-:W1:Y:S08]  /*33f0*/  LDC.64 R12, c[0x0][0x380] ;  /* 0x0000e000ff0c7b82 */ /* 0x008e700000000a00 */
[----:B----4-:R-:W2:Y:S02]  /*3400*/  LDC.64 R10, c[0x0][0x3b0] ;  /* 0x0000ec00ff0a7b82 */ /* 0x010ea40000000a00 */
.L_x_31:
[----:B--2---:R-:W-:-:S06]  /*3410*/  IMAD.WIDE.U32 R4, R0, 0x4, R10 ;  /* 0x0000000400047825 */ /* 0x004fcc00078e000a */
[----:B------:R-:W1:Y:S01]  /*3420*/  LDG.E R5, desc[UR8][R4.64] ;  /* 0x0000000804057981 */ /* 0x000e62000c1e1900 */
[----:B------:R-:W-:Y:S01]  /*3430*/  UIADD3 UR4, UPT, UPT, UR4, 0x1, URZ ;  /* 0x0000000104047890 */ /* 0x000fe2000fffe0ff */
[----:B01----:R-:W-:-:S06]  /*3440*/  IMAD.WIDE R6, R5, 0x4, R12 ;  /* 0x0000000405067825 */ /* 0x003fcc00078e020c */
[----:B------:R-:W2:Y:S01]  /*3450*/  LDG.E R7, desc[UR8][R6.64] ;  /* 0x0000000806077981 */ /* 0x000ea2000c1e1900 */
[----:B------:R-:W-:Y:S01]  /*3460*/  ISETP.NE.AND P0, PT, R16, UR4, PT ;  /* 0x0000000410007c0c */ /* 0x000fe2000bf05270 */
[C---:B0-----:R-:W-:Y:S01]  /*3470*/  IMAD.WIDE.U32 R8, R0.reuse, 0x4, R14 ;  /* 0x0000000400087825 */ /* 0x041fe200078e000e */
[----:B------:R-:W-:-:S04]  /*3480*/  IADD3 R0, PT, PT, R0, 0x1, RZ ;  /* 0x0000000100007810 */ /* 0x000fc80007ffe0ff */
[----:B--2---:R0:W-:Y:S07]  /*3490*/  STG.E desc[UR8][R8.64], R7 ;  /* 0x0000000708007986 */ /* 0x0041ee000c101908 */
[----:B------:R-:W-:Y:S05]  /*34a0*/  @P0 BRA `(.L_x_31) ;  /* 0xfffffffc00d80947 */ /* 0x000fea000383ffff */
.L_x_26:
[----:B01----:R-:W0:Y:S01]  /*34b0*/  LDC.64 R4, c[0x0][0x3b8] ;  /* 0x0000ee00ff047b82 */ /* 0x003e220000000a00 */
[----:B------:R-:W-:Y:S01]  /*34c0*/  IADD3 R3, PT, PT, R2, -0x1, RZ ;  /* 0xffffffff02037810 */ /* 0x000fe20007ffe0ff */
[----:B------:R-:W1:Y:S01]  /*34d0*/  LDCU.64 UR4, c[0x0][0x3b0] ;  /* 0x00007600ff0477ac */ /* 0x000e620008000a00 */
[----:B-----5:R-:W-:Y:S01]  /*34e0*/  IMAD.MOV.U32 R0, RZ, RZ, 0x1 ;  /* 0x00000001ff007424 */ /* 0x020fe200078e00ff */
[----:B-1----:R-:W-:Y:S02]  /*34f0*/  UIADD3 UR4, UP0, UPT, UR4, 0x10, URZ ;  /* 0x0000001004047890 */ /* 0x002fe4000ff1e0ff */
[----:B0-----:R0:W-:Y:S02]  /*3500*/  STG.E desc[UR8][R4.64+0x4], R3 ;  /* 0x0000040304007986 */ /* 0x0011e4000c101908 */
[----:B------:R-:W-:Y:S02]  /*3510*/  UIADD3.X UR5, UPT, UPT, URZ, UR5, URZ, UP0, !UPT ;  /* 0x00000005ff057290 */ /* 0x000fe400087fe4ff */
[----:B------:R0:W-:Y:S10]  /*3520*/  STG.E desc[UR8][R4.64], RZ ;  /* 0x000000ff04007986 */ /* 0x0001f4000c101908 */
.L_x_38:
[----:B-12---:R-:W1:Y:S08]  /*3530*/  LDC.64 R8, c[0x0][0x3b8] ;  /* 0x0000ee00ff087b82 */ /* 0x006e700000000a00 */
[----:B----4-:R-:W3:Y:S01]  /*3540*/  LDC.64 R10, c[0x0][0x3a0] ;  /* 0x0000e800ff0a7b82 */ /* 0x010ee20000000a00 */
[----:B-1----:R-:W-:-:S05]  /*3550*/  IMAD.WIDE.U32 R8, R0, 0x4, R8 ;  /* 0x0000000400087825 */ /* 0x002fca00078e0008 */
[----:B------:R-:W3:Y:S04]  /*3560*/  LDG.E R2, desc[UR8][R8.64] ;  /* 0x0000000808027981 */ /* 0x000ee8000c1e1900 */
[----:B0-----:R-:W2:Y:S01]  /*3570*/  LDG.E R3, desc[UR8][R8.64+-0x4] ;  /* 0xfffffc0808037981 */ /* 0x001ea2000c1e1900 */
[----:B---3--:R-:W-:Y:S01]  /*3580*/  IMAD.WIDE R12, R2, 0x4, R10 ;  /* 0x00000004020c7825 */ /* 0x008fe200078e020a */
[----:B--2---:R-:W-:Y:S02]  /*3590*/  ISETP.GE.AND P0, PT, R3, R2, PT ;  /* 0x000000020300720c */ /* 0x004fe40003f06270 */
[----:B------:R-:W-:-:S11]  /*35a0*/  MOV R4, R3 ;  /* 0x0000000300047202 */ /* 0x000fd60000000f00 */
[----:B------:R-:W-:Y:S05]  /*35b0*/  @P0 BRA `(.L_x_32) ;  /* 0x0000000c00a40947 */ /* 0x000fea0003800000 */
[CC--:B------:R-:W-:Y:S01]  /*35c0*/  IADD3 R4, PT, PT, -R2.reuse, R3.reuse, RZ ;  /* 0x0000000302047210 */ /* 0x0c0fe20007ffe1ff */
[----:B------:R0:W5:Y:S01]  /*35d0*/  LDG.E R5, desc[UR8][R12.64] ;  /* 0x000000080c057981 */ /* 0x000162000c1e1900 */
[-C--:B------:R-:W-:Y:S02]  /*35e0*/  IADD3 R6, PT, PT, R2, -R3.reuse, RZ ;  /* 0x8000000302067210 */ /* 0x080fe40007ffe0ff */
[----:B------:R-:W-:Y:S02]  /*35f0*/  ISETP.GT.U32.AND P1, PT, R4, -0x8, PT ;  /* 0xfffffff80400780c */ /* 0x000fe40003f24070 */
[----:B------:R-:W-:Y:S02]  /*3600*/  LOP3.LUT R7, R6, 0x7, RZ, 0xc0, !PT ;  /* 0x0000000706077812 */ /* 0x000fe400078ec0ff */
[----:B------:R-:W-:Y:S02]  /*3610*/  MOV R25, R3 ;  /* 0x0000000300197202 */ /* 0x000fe40000000f00 */
[----:B------:R-:W-:-:S02]  /*3620*/  ISETP.NE.AND P0, PT, R7, RZ, PT ;  /* 0x000000ff0700720c */ /* 0x000fc40003f05270 */
[----:B------:R-:W-:-:S05]  /*3630*/  MOV R4, R3 ;  /* 0x0000000300047202 */ /* 0x000fca0000000f00 */
[----:B0-----:R-:W-:Y:S06]  /*3640*/  @P1 BRA `(.L_x_33) ;  /* 0x0000000400d41947 */ /* 0x001fec0003800000 */
[----:B------:R-:W-:Y:S01]  /*3650*/  LOP3.LUT R24, R6, 0xfffffff8, RZ, 0xc0, !PT ;  /* 0xfffffff806187812 */ /* 0x000fe200078ec0ff */
[----:B------:R-:W-:Y:S01]  /*3660*/  IMAD.MOV.U32 R25, RZ, RZ, R3 ;  /* 0x000000ffff197224 */ /* 0x000fe200078e0003 */
[----:B------:R-:W-:Y:S02]  /*3670*/  MOV R4, R3 ;  /* 0x0000000300047202 */ /* 0x000fe40000000f00 */
[----:B------:R-:W-:-:S07]  /*3680*/  IADD3 R24, PT, PT, -R24, RZ, RZ ;  /* 0x000000ff18187210 */ /* 0x000fce0007ffe1ff */
.L_x_34:
[----:B------:R-:W0:Y:S02]  /*3690*/  LDC.64 R10, c[0x0][0x3a0] ;  /* 0x0000e800ff0a7b82 */ /* 0x000e240000000a00 */
[----:B01----:R-:W-:-:S05]  /*36a0*/  IMAD.WIDE R16, R25, 0x4, R10 ;  /* 0x0000000419107825 */ /* 0x003fca00078e020a */
[----:B------:R-:W2:Y:S02]  /*36b0*/  LDG.E R22, desc[UR8][R16.64] ;  /* 0x0000000810167981 */ /* 0x000ea4000c1e1900 */
[----:B--2--5:R-:W-:-:S13]  /*36c0*/  FSETP.GEU.AND P1, PT, R22, R5, PT ;  /* 0x000000051600720b */ /* 0x024fda0003f2e000 */
[----:B------:R-:W-:Y:S01]  /*36d0*/  @!P1 IMAD.WIDE R20, R4, 0x4, R10 ;  /* 0x0000000404149825 */ /* 0x000fe200078e020a */
[----:B------:R-:W0:Y:S04]  /*36e0*/  @!P1 LDC.64 R18, c[0x0][0x3b0] ;  /* 0x0000ec00ff129b82 */ /* 0x000e280000000a00 */
[----:B------:R-:W2:Y:S01]  /*36f0*/  @!P1 LDG.E R29, desc[UR8][R20.64] ;  /* 0x00000008141d9981 */ /* 0x000ea2000c1e1900 */
[----:B------:R-:W-:Y:S02]  /*3700*/  MOV R14, UR4 ;  /* 0x00000004000e7c02 */ /* 0x000fe40008000f00 */
[----:B------:R-:W-:Y:S01]  /*3710*/  MOV R15, UR5 ;  /* 0x00000005000f7c02 */ /* 0x000fe20008000f00 */
[----:B------:R1:W-:Y:S02]  /*3720*/  @!P1 STG.E desc[UR8][R20.64], R22 ;  /* 0x0000001614009986 */ /* 0x0003e4000c101908 */
[----:B------:R-:W-:-:S04]  /*3730*/  IMAD.WIDE R14, R25, 0x4, R14 ;  /* 0x00000004190e7825 */ /* 0x000fc800078e020e */
[C---:B0-----:R-:W-:Y:S01]  /*3740*/  @!P1 IMAD.WIDE R26, R4.reuse, 0x4, R18 ;  /* 0x00000004041a9825 */ /* 0x041fe200078e0212 */
[----:B--2---:R-:W-:Y:S04]  /*3750*/  @!P1 STG.E desc[UR8][R16.64], R29 ;  /* 0x0000001d10009986 */ /* 0x004fe8000c101908 */
[----:B------:R-:W2:Y:S04]  /*3760*/  @!P1 LDG.E R23, desc[UR8][R14.64+-0x10] ;  /* 0xfffff0080e179981 */ /* 0x000ea8000c1e1900 */
[----:B------:R-:W3:Y:S04]  /*3770*/  @!P1 LDG.E R28, desc[UR8][R26.64] ;  /* 0x000000081a1c9981 */ /* 0x000ee8000c1e1900 */
[----:B--2---:R0:W-:Y:S04]  /*3780*/  @!P1 STG.E desc[UR8][R26.64], R23 ;  /* 0x000000171a009986 */ /* 0x0041e8000c101908 */
[----:B---3--:R-:W-:Y:S04]  /*3790*/  @!P1 STG.E desc[UR8][R14.64+-0x10], R28 ;  /* 0xfffff01c0e009986 */ /* 0x008fe8000c101908 */
[----:B-1----:R-:W2:Y:S01]  /*37a0*/  LDG.E R20, desc[UR8][R16.64+0x4] ;  /* 0x0000040810147981 */ /* 0x002ea2000c1e1900 */
[----:B------:R-:W-:-:S02]  /*37b0*/  @!P1 IADD3 R4, PT, PT, R4, 0x1, RZ ;  /* 0x0000000104049810 */ /* 0x000fc40007ffe0ff */
[----:B--2---:R-:W-:-:S13]  /*37c0*/  FSETP.GEU.AND P2, PT, R20, R5, PT ;  /* 0x000000051400720b */ /* 0x004fda0003f4e000 */
[C---:B0-----:R-:W-:Y:S01]  /*37d0*/  @!P2 IMAD.WIDE R22, R4.reuse, 0x4, R10 ;  /* 0x000000040416a825 */ /* 0x041fe200078e020a */
[----:B------:R-:W0:Y:S04]  /*37e0*/  @!P2 LDC.64 R18, c[0x0][0x3b0] ;  /* 0x0000ec00ff12ab82 */ /* 0x000e280000000a00 */
[----:B------:R-:W2:Y:S04]  /*37f0*/  @!P2 LDG.E R29, desc[UR8][R22.64] ;  /* 0x00000008161da981 */ /* 0x000ea8000c1e1900 */
[----:B------:R-:W-:Y:S01]  /*3800*/  @!P2 STG.E desc[UR8][R22.64], R20 ;  /* 0x000000141600a986 */ /* 0x000fe2000c101908 */
[----:B0-----:R-:W-:-:S03]  /*3810*/  @!P2 IMAD.WIDE R18, R4, 0x4, R18 ;  /* 0x000000040412a825 */ /* 0x001fc600078e0212 */
[----:B--2---:R-:W-:Y:S04]  /*3820*/  @!P2 STG.E desc[UR8][R16.64+0x4], R29 ;  /* 0x0000041d1000a986 */ /* 0x004fe8000c101908 */
[----:B------:R-:W2:Y:S04]  /*3830*/  @!P2 LDG.E R26, desc[UR8][R14.64+-0xc] ;  /* 0xfffff4080e1aa981 */ /* 0x000ea8000c1e1900 */
[----:B------:R-:W3:Y:S04]  /*3840*/  @!P2 LDG.E R27, desc[UR8][R18.64] ;  /* 0x00000008121ba981 */ /* 0x000ee8000c1e1900 */
[----:B--2---:R0:W-:Y:S04]  /*3850*/  @!P2 STG.E desc[UR8][R18.64], R26 ;  /* 0x0000001a1200a986 */ /* 0x0041e8000c101908 */
[----:B---3--:R1:W-:Y:S04]  /*3860*/  @!P2 STG.E desc[UR8][R14.64+-0xc], R27 ;  /* 0xfffff41b0e00a986 */ /* 0x0083e8000c101908 */
[----:B0-----:R-:W2:Y:S01]  /*3870*/  LDG.E R26, desc[UR8][R16.64+0x8] ;  /* 0x00000808101a7981 */ /* 0x001ea2000c1e1900 */
[----:B------:R-:W-:Y:S01]  /*3880*/  @!P2 VIADD R4, R4, 0x1 ;  /* 0x000000010404a836 */ /* 0x000fe20000000000 */
[----:B--2---:R-:W-:-:S13]  /*3890*/  FSETP.GEU.AND P1, PT, R26, R5, PT ;  /* 0x000000051a00720b */ /* 0x004fda0003f2e000 */
[C---:B------:R-:W-:Y:S01]  /*38a0*/  @!P1 IMAD.WIDE R20, R4.reuse, 0x4, R10 ;  /* 0x0000000404149825 */ /* 0x040fe200078e020a */
[----:B------:R-:W0:Y:S04]  /*38b0*/  @!P1 LDC.64 R22, c[0x0][0x3b0] ;  /* 0x0000ec00ff169b82 */ /* 0x000e280000000a00 */
[----:B------:R-:W2:Y:S04]  /*38c0*/  @!P1 LDG.E R28, desc[UR8][R20.64] ;  /* 0x00000008141c9981 */ /* 0x000ea8000c1e1900 */
[----:B------:R-:W-:Y:S01]  /*38d0*/  @!P1 STG.E desc[UR8][R20.64], R26 ;  /* 0x0000001a14009986 */ /* 0x000fe2000c101908 */
[----:B0-----:R-:W-:-:S03]  /*38e0*/  @!P1 IMAD.WIDE R22, R4, 0x4, R22 ;  /* 0x0000000404169825 */ /* 0x001fc600078e0216 */
[----:B--2---:R-:W-:Y:S04]  /*38f0*/  @!P1 STG.E desc[UR8][R16.64+0x8], R28 ;  /* 0x0000081c10009986 */ /* 0x004fe8000c101908 */
[----:B------:R-:W2:Y:S04]  /*3900*/  @!P1 LDG.E R29, desc[UR8][R14.64+-0x8] ;  /* 0xfffff8080e1d9981 */ /* 0x000ea8000c1e1900 */
[----:B-1----:R-:W3:Y:S04]  /*3910*/  @!P1 LDG.E R27, desc[UR8][R22.64] ;  /* 0x00000008161b9981 */ /* 0x002ee8000c1e1900 */
[----:B--2---:R-:W-:Y:S04]  /*3920*/  @!P1 STG.E desc[UR8][R22.64], R29 ;  /* 0x0000001d16009986 */ /* 0x004fe8000c101908 */
[----:B---3--:R0:W-:Y:S04]  /*3930*/  @!P1 STG.E desc[UR8][R14.64+-0x8], R27 ;  /* 0xfffff81b0e009986 */ /* 0x0081e8000c101908 */
[----:B0-----:R-:W2:Y:S01]  /*3940*/  LDG.E R27, desc[UR8][R16.64+0xc] ;  /* 0x00000c08101b7981 */ /* 0x001ea2000c1e1900 */
[----:B------:R-:W-:-:S02]  /*3950*/  @!P1 IADD3 R4, PT, PT, R4, 0x1, RZ ;  /* 0x0000000104049810 */ /* 0x000fc40007ffe0ff */
[----:B--2---:R-:W-:-:S13]  /*3960*/  FSETP.GEU.AND P2, PT, R27, R5, PT ;  /* 0x000000051b00720b */ /* 0x004fda0003f4e000 */
[C---:B------:R-:W-:Y:S01]  /*3970*/  @!P2 IMAD.WIDE R18, R4.reuse, 0x4, R10 ;  /* 0x000000040412a825 */ /* 0x040fe200078e020a */
[----:B------:R-:W0:Y:S04]  /*3980*/  @!P2 LDC.64 R20, c[0x0][0x3b0] ;  /* 0x0000ec00ff14ab82 */ /* 0x000e280000000a00 */
[----:B------:R-:W2:Y:S04]  /*3990*/  @!P2 LDG.E R26, desc[UR8][R18.64] ;  /* 0x00000008121aa981 */ /* 0x000ea8000c1e1900 */
[----:B------:R1:W-:Y:S01]  /*39a0*/  @!P2 STG.E desc[UR8][R18.64], R27 ;  /* 0x0000001b1200a986 */ /* 0x0003e2000c101908 */
[----:B0-----:R-:W-:-:S03]  /*39b0*/  @!P2 IMAD.WIDE R20, R4, 0x4, R20 ;  /* 0x000000040414a825 */ /* 0x001fc600078e0214 */
[----:B--2---:R0:W-:Y:S04]  /*39c0*/  @!P2 STG.E desc[UR8][R16.64+0xc], R26 ;  /* 0x00000c1a1000a986 */ /* 0x0041e8000c101908 */
[----:B------:R-:W2:Y:S04]  /*39d0*/  @!P2 LDG.E R29, desc[UR8][R14.64+-0x4] ;  /* 0xfffffc080e1da981 */ /* 0x000ea8000c1e1900 */
[----:B-1----:R-:W3:Y:S04]  /*39e0*/  @!P2 LDG.E R27, desc[UR8][R20.64] ;  /* 0x00000008141ba981 */ /* 0x002ee8000c1e1900 */
[----:B--2---:R1:W-:Y:S04]  /*39f0*/  @!P2 STG.E desc[UR8][R20.64], R29 ;  /* 0x0000001d1400a986 */ /* 0x0043e8000c101908 */
[----:B---3--:R2:W-:Y:S04]  /*3a00*/  @!P2 STG.E desc[UR8][R14.64+-0x4], R27 ;  /* 0xfffffc1b0e00a986 */ /* 0x0085e8000c101908 */
[----:B0-----:R-:W3:Y:S01]  /*3a10*/  LDG.E R26, desc[UR8][R16.64+0x10] ;  /* 0x00001008101a7981 */ /* 0x001ee2000c1e1900 */
[----:B------:R-:W-:-:S02]  /*3a20*/  @!P2 IADD3 R4, PT, PT, R4, 0x1, RZ ;  /* 0x000000010404a810 */ /* 0x000fc40007ffe0ff */
[----:B---3--:R-:W-:-:S13]  /*3a30*/  FSETP.GEU.AND P1, PT, R26, R5, PT ;  /* 0x000000051a00720b */ /* 0x008fda0003f2e000 */
[C---:B------:R-:W-:Y:S01]  /*3a40*/  @!P1 IMAD.WIDE R22, R4.reuse, 0x4, R10 ;  /* 0x0000000404169825 */ /* 0x040fe200078e020a */
[----:B------:R-:W0:Y:S04]  /*3a50*/  @!P1 LDC.64 R18, c[0x0][0x3b0] ;  /* 0x0000ec00ff129b82 */ /* 0x000e280000000a00 */
[----:B------:R-:W3:Y:S04]  /*3a60*/  @!P1 LDG.E R28, desc[UR8][R22.64] ;  /* 0x00000008161c9981 */ /* 0x000ee8000c1e1900 */
[----:B------:R-:W-:Y:S01]  /*3a70*/  @!P1 STG.E desc[UR8][R22.64], R26 ;  /* 0x0000001a16009986 */ /* 0x000fe2000c101908 */
[----:B0-----:R-:W-:-:S03]  /*3a80*/  @!P1 IMAD.WIDE R18, R4, 0x4, R18 ;  /* 0x0000000404129825 */ /* 0x001fc600078e0212 */
[----:B---3--:R-:W-:Y:S04]  /*3a90*/  @!P1 STG.E desc[UR8][R16.64+0x10], R28 ;  /* 0x0000101c10009986 */ /* 0x008fe8000c101908 */
[----:B-1----:R-:W3:Y:S04]  /*3aa0*/  @!P1 LDG.E R29, desc[UR8][R14.64] ;  /* 0x000000080e1d9981 */ /* 0x002ee8000c1e1900 */
[----:B--2---:R-:W2:Y:S04]  /*3ab0*/  @!P1 LDG.E R27, desc[UR8][R18.64] ;  /* 0x00000008121b9981 */ /* 0x004ea8000c1e1900 */
[----:B---3--:R-:W-:Y:S04]  /*3ac0*/  @!P1 STG.E desc[UR8][R18.64], R29 ;  /* 0x0000001d12009986 */ /* 0x008fe8000c101908 */
[----:B--2---:R0:W-:Y:S04]  /*3ad0*/  @!P1 STG.E desc[UR8][R14.64], R27 ;  /* 0x0000001b0e009986 */ /* 0x0041e8000c101908 */
        /* <DEDUP_REMOVED lines=36> */
[----:B------:R-:W3:Y:S01]  /*3d20*/  @!P2 LDG.E R21, desc[UR8][R18.64] ;  /* 0x000000081215a981 */ /* 0x000ee2000c1e1900 */
[----:B------:R-:W-:Y:S01]  /*3d30*/  VIADD R24, R24, 0x8 ;  /* 0x0000000818187836 */ /* 0x000fe20000000000 */
[----:B------:R-:W-:-:S02]  /*3d40*/  IADD3 R25, PT, PT, R25, 0x8, RZ ;  /* 0x0000000819197810 */ /* 0x000fc40007ffe0ff */
[----:B------:R-:W-:Y:S02]  /*3d50*/  @!P2 IADD3 R4, PT, PT, R4, 0x1, RZ ;  /* 0x000000010404a810 */ /* 0x000fe40007ffe0ff */
[----:B------:R-:W-:Y:S01]  /*3d60*/  ISETP.NE.AND P1, PT, R24, RZ, PT ;  /* 0x000000ff1800720c */ /* 0x000fe20003f25270 */
[----:B--2---:R1:W-:Y:S04]  /*3d70*/  @!P2 STG.E desc[UR8][R18.64], R29 ;  /* 0x0000001d1200a986 */ /* 0x0043e8000c101908 */
[----:B---3--:R1:W-:Y:S08]  /*3d80*/  @!P2 STG.E desc[UR8][R14.64+0xc], R21 ;  /* 0x00000c150e00a986 */ /* 0x0083f0000c101908 */
[----:B------:R-:W-:Y:S05]  /*3d90*/  @P1 BRA `(.L_x_34) ;  /* 0xfffffff8003c1947 */ /* 0x000fea000383ffff */
.L_x_33:
[----:B------:R-:W-:Y:S05]  /*3da0*/  @!P0 BRA `(.L_x_32) ;  /* 0x0000000400a88947 */ /* 0x000fea0003800000 */
[----:B------:R-:W-:Y:S02]  /*3db0*/  ISETP.GE.U32.AND P0, PT, R7, 0x4, PT ;  /* 0x000000040700780c */ /* 0x000fe40003f06070 */
[----:B------:R-:W-:-:S11]  /*3dc0*/  LOP3.LUT R7, R6, 0x3, RZ, 0xc0, !PT ;  /* 0x0000000306077812 */ /* 0x000fd600078ec0ff */
[----:B------:R-:W-:Y:S05]  /*3dd0*/  @!P0 BRA `(.L_x_35) ;  /* 0x0000000000d48947 */ /* 0x000fea0003800000 */
[----:B-1----:R-:W-:Y:S01]  /*3de0*/  IMAD.WIDE R14, R25, 0x4, R10 ;  /* 0x00000004190e7825 */ /* 0x002fe200078e020a */
[----:B------:R-:W0:Y:S04]  /*3df0*/  LDC.64 R16, c[0x0][0x3b0] ;  /* 0x0000ec00ff107b82 */ /* 0x000e280000000a00 */
[----:B------:R-:W2:Y:S02]  /*3e00*/  LDG.E R20, desc[UR8][R14.64] ;  /* 0x000000080e147981 */ /* 0x000ea4000c1e1900 */
[----:B--2--5:R-:W-:-:S13]  /*3e10*/  FSETP.GEU.AND P0, PT, R20, R5, PT ;  /* 0x000000051400720b */ /* 0x024fda0003f0e000 */
[----:B------:R-:W-:-:S05]  /*3e20*/  @!P0 IMAD.WIDE R26, R4, 0x4, R10 ;  /* 0x00000004041a8825 */ /* 0x000fca00078e020a */
[----:B------:R-:W2:Y:S01]  /*3e30*/  @!P0 LDG.E R29, desc[UR8][R26.64] ;  /* 0x000000081a1d8981 */ /* 0x000ea2000c1e1900 */
[----:B0-----:R-:W-:-:S03]  /*3e40*/  IMAD.WIDE R18, R25, 0x4, R16 ;  /* 0x0000000419127825 */ /* 0x001fc600078e0210 */
[----:B------:R0:W-:Y:S02]  /*3e50*/  @!P0 STG.E desc[UR8][R26.64], R20 ;  /* 0x000000141a008986 */ /* 0x0001e4000c101908 */
[C---:B0-----:R-:W-:Y:S02]  /*3e60*/  @!P0 IMAD.WIDE R20, R4.reuse, 0x4, R16 ;  /* 0x0000000404148825 */ /* 0x041fe400078e0210 */
[----:B--2---:R-:W-:Y:S04]  /*3e70*/  @!P0 STG.E desc[UR8][R14.64], R29 ;  /* 0x0000001d0e008986 */ /* 0x004fe8000c101908 */
[----:B------:R-:W2:Y:S04]  /*3e80*/  @!P0 LDG.E R28, desc[UR8][R18.64] ;  /* 0x00000008121c8981 */ /* 0x000ea8000c1e1900 */
[----:B------:R-:W3:Y:S04]  /*3e90*/  @!P0 LDG.E R24, desc[UR8][R20.64] ;  /* 0x0000000814188981 */ /* 0x000ee8000c1e1900 */
[----:B--2---:R-:W-:Y:S04]  /*3ea0*/  @!P0 STG.E desc[UR8][R20.64], R28 ;  /* 0x0000001c14008986 */ /* 0x004fe8000c101908 */
[----:B---3--:R0:W-:Y:S04]  /*3eb0*/  @!P0 STG.E desc[UR8][R18.64], R24 ;  /* 0x0000001812008986 */ /* 0x0081e8000c101908 */
[----:B0-----:R-:W2:Y:S01]  /*3ec0*/  LDG.E R24, desc[UR8][R14.64+0x4] ;  /* 0x000004080e187981 */ /* 0x001ea2000c1e1900 */
[----:B------:R-:W-:-:S02]  /*3ed0*/  @!P0 IADD3 R4, PT, PT, R4, 0x1, RZ ;  /* 0x0000000104048810 */ /* 0x000fc40007ffe0ff */
[----:B--2---:R-:W-:-:S13]  /*3ee0*/  FSETP.GEU.AND P1, PT, R24, R5, PT ;  /* 0x000000051800720b */ /* 0x004fda0003f2e000 */
[----:B------:R-:W-:-:S05]  /*3ef0*/  @!P1 IMAD.WIDE R22, R4, 0x4, R10 ;  /* 0x0000000404169825 */ /* 0x000fca00078e020a */
[----:B------:R-:W2:Y:S01]  /*3f00*/  @!P1 LDG.E R29, desc[UR8][R22.64] ;  /* 0x00000008161d9981 */ /* 0x000ea2000c1e1900 */
[----:B------:R-:W-:-:S03]  /*3f10*/  @!P1 IMAD.WIDE R26, R4, 0x4, R16 ;  /* 0x00000004041a9825 */ /* 0x000fc600078e0210 */
[----:B------:R-:W-:Y:S04]  /*3f20*/  @!P1 STG.E desc[UR8][R22.64], R24 ;  /* 0x0000001816009986 */ /* 0x000fe8000c101908 */
[----:B--2---:R0:W-:Y:S04]  /*3f30*/  @!P1 STG.E desc[UR8][R14.64+0x4], R29 ;  /* 0x0000041d0e009986 */ /* 0x0041e8000c101908 */
[----:B------:R-:W2:Y:S04]  /*3f40*/  @!P1 LDG.E R28, desc[UR8][R26.64] ;  /* 0x000000081a1c9981 */ /* 0x000ea8000c1e1900 */
[----:B0-----:R-:W3:Y:S04]  /*3f50*/  @!P1 LDG.E R29, desc[UR8][R18.64+0x4] ;  /* 0x00000408121d9981 */ /* 0x001ee8000c1e1900 */
[----:B---3--:R-:W-:Y:S04]  /*3f60*/  @!P1 STG.E desc[UR8][R26.64], R29 ;  /* 0x0000001d1a009986 */ /* 0x008fe8000c101908 */
[----:B--2---:R0:W-:Y:S04]  /*3f70*/  @!P1 STG.E desc[UR8][R18.64+0x4], R28 ;  /* 0x0000041c12009986 */ /* 0x0041e8000c101908 */
[----:B0-----:R-:W2:Y:S01]  /*3f80*/  LDG.E R28, desc[UR8][R14.64+0x8] ;  /* 0x000008080e1c7981 */ /* 0x001ea2000c1e1900 */
[----:B------:R-:W-:-:S02]  /*3f90*/  @!P1 IADD3 R4, PT, PT, R4, 0x1, RZ ;  /* 0x0000000104049810 */ /* 0x000fc40007ffe0ff */
[----:B--2---:R-:W-:-:S13]  /*3fa0*/  FSETP.GEU.AND P0, PT, R28, R5, PT ;  /* 0x000000051c00720b */ /* 0x004fda0003f0e000 */
[----:B------:R-:W-:-:S05]  /*3fb0*/  @!P0 IMAD.WIDE R20, R4, 0x4, R10 ;  /* 0x0000000404148825 */ /* 0x000fca00078e020a */
[----:B------:R-:W2:Y:S01]  /*3fc0*/  @!P0 LDG.E R24, desc[UR8][R20.64] ;  /* 0x0000000814188981 */ /* 0x000ea2000c1e1900 */
[----:B------:R-:W-:-:S03]  /*3fd0*/  @!P0 IMAD.WIDE R22, R4, 0x4, R16 ;  /* 0x0000000404168825 */ /* 0x000fc600078e0210 */
[----:B------:R0:W-:Y:S04]  /*3fe0*/  @!P0 STG.E desc[UR8][R20.64], R28 ;  /* 0x0000001c14008986 */ /* 0x0001e8000c101908 */
[----:B--2---:R0:W-:Y:S04]  /*3ff0*/  @!P0 STG.E desc[UR8][R14.64+0x8], R24 ;  /* 0x000008180e008986 */ /* 0x0041e8000c101908 */
[----:B------:R-:W2:Y:S04]  /*4000*/  @!P0 LDG.E R29, desc[UR8][R18.64+0x8] ;  /* 0x00000808121d8981 */ /* 0x000ea8000c1e1900 */
[----:B------:R-:W3:Y:S04]  /*4010*/  @!P0 LDG.E R27, desc[UR8][R22.64] ;  /* 0x00000008161b8981 */ /* 0x000ee8000c1e1900 */
[----:B--2---:R0:W-:Y:S04]  /*4020*/  @!P0 STG.E desc[UR8][R22.64], R29 ;  /* 0x0000001d16008986 */ /* 0x0041e8000c101908 */
[----:B---3--:R0:W-:Y:S04]  /*4030*/  @!P0 STG.E desc[UR8][R18.64+0x8], R27 ;  /* 0x0000081b12008986 */ /* 0x0081e8000c101908 */
[----:B------:R-:W2:Y:S01]  /*4040*/  LDG.E R26, desc[UR8][R14.64+0xc] ;  /* 0x00000c080e1a7981 */ /* 0x000ea2000c1e1900 */
[----:B------:R-:W-:-:S02]  /*4050*/  @!P0 IADD3 R4, PT, PT, R4, 0x1, RZ ;  /* 0x0000000104048810 */ /* 0x000fc40007ffe0ff */
[----:B--2---:R-:W-:-:S13]  /*4060*/  FSETP.GEU.AND P1, PT, R26, R5, PT ;  /* 0x000000051a00720b */ /* 0x004fda0003f2e000 */
[----:B0-----:R-:W-:Y:S05]  /*4070*/  @P1 BRA `(.L_x_36) ;  /* 0x0000000000281947 */ /* 0x001fea0003800000 */
[----:B------:R-:W-:-:S05]  /*4080*/  IMAD.WIDE R20, R4, 0x4, R10 ;  /* 0x0000000404147825 */ /* 0x000fca00078e020a */
[----:B------:R-:W2:Y:S01]  /*4090*/  LDG.E R23, desc[UR8][R20.64] ;  /* 0x0000000814177981 */ /* 0x000ea2000c1e1900 */
[----:B------:R-:W-:-:S03]  /*40a0*/  IMAD.WIDE R16, R4, 0x4, R16 ;  /* 0x0000000404107825 */ /* 0x000fc600078e0210 */
[----:B------:R0:W-:Y:S04]  /*40b0*/  STG.E desc[UR8][R20.64], R26 ;  /* 0x0000001a14007986 */ /* 0x0001e8000c101908 */
[----:B--2---:R0:W-:Y:S04]  /*40c0*/  STG.E desc[UR8][R14.64+0xc], R23 ;  /* 0x00000c170e007986 */ /* 0x0041e8000c101908 */
[----:B------:R-:W2:Y:S04]  /*40d0*/  LDG.E R29, desc[UR8][R18.64+0xc] ;  /* 0x00000c08121d7981 */ /* 0x000ea8000c1e1900 */
[----:B------:R-:W3:Y:S01]  /*40e0*/  LDG.E R27, desc[UR8][R16.64] ;  /* 0x00000008101b7981 */ /* 0x000ee2000c1e1900 */
[----:B------:R-:W-:-:S03]  /*40f0*/  VIADD R4, R4, 0x1 ;  /* 0x0000000104047836 */ /* 0x000fc60000000000 */
[----:B--2---:R0:W-:Y:S04]  /*4100*/  STG.E desc[UR8][R16.64], R29 ;  /* 0x0000001d10007986 */ /* 0x0041e8000c101908 */
[----:B---3--:R0:W-:Y:S02]  /*4110*/  STG.E desc[UR8][R18.64+0xc], R27 ;  /* 0x00000c1b12007986 */ /* 0x0081e4000c101908 */
.L_x_36:
[----:B------:R-:W-:-:S07]  /*4120*/  IADD3 R25, PT, PT, R25, 0x4, RZ ;  /* 0x0000000419197810 */ /* 0x000fce0007ffe0ff */
.L_x_35:
[----:B------:R-:W-:-:S13]  /*4130*/  ISETP.NE.AND P0, PT, R7, RZ, PT ;  /* 0x000000ff0700720c */ /* 0x000fda0003f05270 */
[----:B------:R-:W-:Y:S05]  /*4140*/  @!P0 BRA `(.L_x_32) ;  /* 0x0000000000c08947 */ /* 0x000fea0003800000 */
[----:B------:R-:W-:Y:S02]  /*4150*/  ISETP.NE.AND P1, PT, R7, 0x1, PT ;  /* 0x000000010700780c */ /* 0x000fe40003f25270 */
[----:B------:R-:W-:-:S04]  /*4160*/  LOP3.LUT R6, R6, 0x1, RZ, 0xc0, !PT ;  /* 0x0000000106067812 */ /* 0x000fc800078ec0ff */
[----:B------:R-:W-:-:S07]  /*4170*/  ISETP.NE.U32.AND P0, PT, R6, 0x1, PT ;  /* 0x000000010600780c */ /* 0x000fce0003f05070 */
[----:B------:R-:W-:Y:S06]  /*4180*/  @!P1 BRA `(.L_x_37) ;  /* 0x0000000000709947 */ /* 0x000fec0003800000 */
[----:B01----:R-:W-:Y:S01]  /*4190*/  IMAD.WIDE R16, R25, 0x4, R10 ;  /* 0x0000000419107825 */ /* 0x003fe200078e020a */
[----:B------:R-:W0:Y:S04]  /*41a0*/  LDC.64 R14, c[0x0][0x3b0] ;  /* 0x0000ec00ff0e7b82 */ /* 0x000e280000000a00 */
[----:B------:R-:W2:Y:S02]  /*41b0*/  LDG.E R28, desc[UR8][R16.64] ;  /* 0x00000008101c7981 */ /* 0x000ea4000c1e1900 */
[----:B--2--5:R-:W-:-:S13]  /*41c0*/  FSETP.GEU.AND P1, PT, R28, R5, PT ;  /* 0x000000051c00720b */ /* 0x024fda0003f2e000 */
[----:B------:R-:W-:-:S05]  /*41d0*/  @!P1 IMAD.WIDE R18, R4, 0x4, R10 ;  /* 0x0000000404129825 */ /* 0x000fca00078e020a */
[----:B------:R-:W2:Y:S01]  /*41e0*/  @!P1 LDG.E R27, desc[UR8][R18.64] ;  /* 0x00000008121b9981 */ /* 0x000ea2000c1e1900 */
[----:B0-----:R-:W-:-:S03]  /*41f0*/  IMAD.WIDE R6, R25, 0x4, R14 ;  /* 0x0000000419067825 */ /* 0x001fc600078e020e */
[----:B------:R-:W-:Y:S01]  /*4200*/  @!P1 STG.E desc[UR8][R18.64], R28 ;  /* 0x0000001c12009986 */ /* 0x000fe2000c101908 */
[----:B------:R-:W-:-:S03]  /*4210*/  @!P1 IMAD.WIDE R20, R4, 0x4, R14 ;  /* 0x0000000404149825 */ /* 0x000fc600078e020e */
[----:B--2---:R-:W-:Y:S04]  /*4220*/  @!P1 STG.E desc[UR8][R16.64], R27 ;  /* 0x0000001b10009986 */ /* 0x004fe8000c101908 */
[----:B------:R-:W2:Y:S04]  /*4230*/  @!P1 LDG.E R24, desc[UR8][R6.64] ;  /* 0x0000000806189981 */ /* 0x000ea8000c1e1900 */
[----:B------:R-:W3:Y:S04]  /*4240*/  @!P1 LDG.E R29, desc[UR8][R20.64] ;  /* 0x00000008141d9981 */ /* 0x000ee8000c1e1900 */
[----:B--2---:R0:W-:Y:S04]  /*4250*/  @!P1 STG.E desc[UR8][R20.64], R24 ;  /* 0x0000001814009986 */ /* 0x0041e8000c101908 */
[----:B---3--:R2:W-:Y:S04]  /*4260*/  @!P1 STG.E desc[UR8][R6.64], R29 ;  /* 0x0000001d06009986 */ /* 0x0085e8000c101908 */
[----:B0-----:R-:W3:Y:S01]  /*4270*/  LDG.E R24, desc[UR8][R16.64+0x4] ;  /* 0x0000040810187981 */ /* 0x001ee2000c1e1900 */
[----:B------:R-:W-:-:S02]  /*4280*/  @!P1 IADD3 R4, PT, PT, R4, 0x1, RZ ;  /* 0x0000000104049810 */ /* 0x000fc40007ffe0ff */
[----:B---3--:R-:W-:-:S13]  /*4290*/  FSETP.GEU.AND P2, PT, R24, R5, PT ;  /* 0x000000051800720b */ /* 0x008fda0003f4e000 */
[----:B------:R-:W-:-:S05]  /*42a0*/  @!P2 IMAD.WIDE R22, R4, 0x4, R10 ;  /* 0x000000040416a825 */ /* 0x000fca00078e020a */
[----:B------:R-:W3:Y:S01]  /*42b0*/  @!P2 LDG.E R26, desc[UR8][R22.64] ;  /* 0x00000008161aa981 */ /* 0x000ee2000c1e1900 */
[----:B------:R-:W-:-:S03]  /*42c0*/  @!P2 IMAD.WIDE R14, R4, 0x4, R14 ;  /* 0x00000004040ea825 */ /* 0x000fc600078e020e */
[----:B------:R2:W-:Y:S04]  /*42d0*/  @!P2 STG.E desc[UR8][R22.64], R24 ;  /* 0x000000181600a986 */ /* 0x0005e8000c101908 */
[----:B---3--:R2:W-:Y:S04]  /*42e0*/  @!P2 STG.E desc[UR8][R16.64+0x4], R26 ;  /* 0x0000041a1000a986 */ /* 0x0085e8000c101908 */
[----:B------:R-:W3:Y:S04]  /*42f0*/  @!P2 LDG.E R27, desc[UR8][R6.64+0x4] ;  /* 0x00000408061ba981 */ /* 0x000ee8000c1e1900 */
[----:B------:R-:W4:Y:S01]  /*4300*/  @!P2 LDG.E R19, desc[UR8][R14.64] ;  /* 0x000000080e13a981 */ /* 0x000f22000c1e1900 */
[----:B------:R-:W-:-:S02]  /*4310*/  IADD3 R25, PT, PT, R25, 0x2, RZ ;  /* 0x0000000219197810 */ /* 0x000fc40007ffe0ff */
[----:B------:R-:W-:Y:S01]  /*4320*/  @!P2 IADD3 R4, PT, PT, R4, 0x1, RZ ;  /* 0x000000010404a810 */ /* 0x000fe20007ffe0ff */
[----:B---3--:R2:W-:Y:S04]  /*4330*/  @!P2 STG.E desc[UR8][R14.64], R27 ;  /* 0x0000001b0e00a986 */ /* 0x0085e8000c101908 */
[----:B----4-:R2:W-:Y:S02]  /*4340*/  @!P2 STG.E desc[UR8][R6.64+0x4], R19 ;  /* 0x000004130600a986 */ /* 0x0105e4000c101908 */
.L_x_37:
[----:B------:R-:W-:Y:S05]  /*4350*/  @P0 BRA `(.L_x_32) ;  /* 0x00000000003c0947 */ /* 0x000fea0003800000 */
[----:B--2---:R-:W-:-:S05]  /*4360*/  IMAD.WIDE R6, R25, 0x4, R10 ;  /* 0x0000000419067825 */ /* 0x004fca00078e020a */
[----:B0-----:R-:W2:Y:S02]  /*4370*/  LDG.E R20, desc[UR8][R6.64] ;  /* 0x0000000806147981 */ /* 0x001ea4000c1e1900 */
[----:B--2--5:R-:W-:-:S13]  /*4380*/  FSETP.GEU.AND P0, PT, R20, R5, PT ;  /* 0x000000051400720b */ /* 0x024fda0003f0e000 */
[----:B-1----:R-:W-:Y:S01]  /*4390*/  @!P0 IMAD.WIDE R16, R4, 0x4, R10 ;  /* 0x0000000404108825 */ /* 0x002fe200078e020a */
[----:B------:R-:W0:Y:S04]  /*43a0*/  @!P0 LDC.64 R18, c[0x0][0x3b0] ;  /* 0x0000ec00ff128b82 */ /* 0x000e280000000a00 */
[----:B------:R-:W2:Y:S04]  /*43b0*/  @!P0 LDG.E R5, desc[UR8][R16.64] ;  /* 0x0000000810058981 */ /* 0x000ea8000c1e1900 */
[----:B------:R3:W-:Y:S01]  /*43c0*/  @!P0 STG.E desc[UR8][R16.64], R20 ;  /* 0x0000001410008986 */ /* 0x0007e2000c101908 */
[----:B0-----:R-:W-:-:S04]  /*43d0*/  @!P0 IMAD.WIDE R14, R25, 0x4, R18 ;  /* 0x00000004190e8825 */ /* 0x001fc800078e0212 */
[C---:B------:R-:W-:Y:S01]  /*43e0*/  @!P0 IMAD.WIDE R18, R4.reuse, 0x4, R18 ;  /* 0x0000000404128825 */ /* 0x040fe200078e0212 */
[----:B--2---:R3:W-:Y:S04]  /*43f0*/  @!P0 STG.E desc[UR8][R6.64], R5 ;  /* 0x0000000506008986 */ /* 0x0047e8000c101908 */
[----:B------:R-:W2:Y:S04]  /*4400*/  @!P0 LDG.E R23, desc[UR8][R14.64] ;  /* 0x000000080e178981 */ /* 0x000ea8000c1e1900 */
[----:B------:R-:W4:Y:S01]  /*4410*/  @!P0 LDG.E R21, desc[UR8][R18.64] ;  /* 0x0000000812158981 */ /* 0x000f22000c1e1900 */
[----:B------:R-:W-:-:S03]  /*4420*/  @!P0 IADD3 R4, PT, PT, R4, 0x1, RZ ;  /* 0x0000000104048810 */ /* 0x000fc60007ffe0ff */
[----:B--2---:R3:W-:Y:S04]  /*4430*/  @!P0 STG.E desc[UR8][R18.64], R23 ;  /* 0x0000001712008986 */ /* 0x0047e8000c101908 */
[----:B----4-:R3:W-:Y:S02]  /*4440*/  @!P0 STG.E desc[UR8][R14.64], R21 ;  /* 0x000000150e008986 */ /* 0x0107e4000c101908 */
.L_x_32:
[----:B0123--:R-:W-:Y:S01]  /*4450*/  IMAD.WIDE R14, R4, 0x4, R10 ;  /* 0x00000004040e7825 */ /* 0x00ffe200078e020a */
[----:B-----5:R-:W2:Y:S01]  /*4460*/  LDG.E R5, desc[UR8][R12.64] ;  /* 0x000000080c057981 */ /* 0x020ea2000c1e1900 */
[----:B------:R-:W0:Y:S03]  /*4470*/  LDC.64 R10, c[0x0][0x3b0] ;  /* 0x0000ec00ff0a7b82 */ /* 0x000e260000000a00 */
[----:B------:R-:W3:Y:S01]  /*4480*/  LDG.E R19, desc[UR8][R14.64] ;  /* 0x000000080e137981 */ /* 0x000ee2000c1e1900 */
[----:B0-----:R-:W-:-:S04]  /*4490*/  IMAD.WIDE R6, R2, 0x4, R10 ;  /* 0x0000000402067825 */ /* 0x001fc800078e020a */
[----:B------:R-:W-:-:S04]  /*44a0*/  IMAD.WIDE R10, R4, 0x4, R10 ;  /* 0x00000004040a7825 */ /* 0x000fc800078e020a */
[----:B------:R-:W-:Y:S01]  /*44b0*/  VIADD R27, R4, 0x1 ;  /* 0x00000001041b7836 */ /* 0x000fe20000000000 */
[----:B--2---:R0:W-:Y:S04]  /*44c0*/  STG.E desc[UR8][R14.64], R5 ;  /* 0x000000050e007986 */ /* 0x0041e8000c101908 */
[----:B---3--:R1:W-:Y:S04]  /*44d0*/  STG.E desc[UR8][R12.64], R19 ;  /* 0x000000130c007986 */ /* 0x0083e8000c101908 */
[----:B------:R-:W2:Y:S04]  /*44e0*/  LDG.E R23, desc[UR8][R6.64] ;  /* 0x0000000806177981 */ /* 0x000ea8000c1e1900 */
[----:B------:R-:W3:Y:S01]  /*44f0*/  LDG.E R21, desc[UR8][R10.64] ;  /* 0x000000080a157981 */ /* 0x000ee2000c1e1900 */
[----:B------:R-:W-:-:S02]  /*4500*/  ISETP.GE.AND P1, PT, R27, R2, PT ;  /* 0x000000021b00720c */ /* 0x000fc40003f26270 */
[----:B------:R-:W-:Y:S02]  /*4510*/  IADD3 R18, PT, PT, R4, -0x1, RZ ;  /* 0xffffffff04127810 */ /* 0x000fe40007ffe0ff */
[----:B------:R-:W-:Y:S02]  /*4520*/  IADD3 R25, PT, PT, R0, -0x2, RZ ;  /* 0xfffffffe00197810 */ /* 0x000fe40007ffe0ff */
[----:B------:R-:W-:-:S07]  /*4530*/  ISETP.GT.AND P0, PT, R18, R3, PT ;  /* 0x000000031200720c */ /* 0x000fce0003f04270 */
[----:B------:R-:W0:Y:S06]  /*4540*/  @!P1 LDC.64 R16, c[0x0][0x3b8] ;  /* 0x0000ee00ff109b82 */ /* 0x000e2c0000000a00 */
[----:B------:R-:W-:-:S05]  /*4550*/  @P0 MOV R25, R0 ;  /* 0x0000000000190202 */ /* 0x000fca0000000f00 */
[C---:B0-----:R-:W-:Y:S01]  /*4560*/  @!P1 IMAD.WIDE R4, R25.reuse, 0x4, R16 ;  /* 0x0000000419049825 */ /* 0x041fe200078e0210 */
[----:B------:R-:W-:-:S04]  /*4570*/  @!P1 IADD3 R25, PT, PT, R25, 0x2, RZ ;  /* 0x0000000219199810 */ /* 0x000fc80007ffe0ff */
[----:B------:R-:W-:Y:S01]  /*4580*/  MOV R0, R25 ;  /* 0x0000001900007202 */ /* 0x000fe20000000f00 */
[----:B--2---:R1:W-:Y:S04]  /*4590*/  STG.E desc[UR8][R10.64], R23 ;  /* 0x000000170a007986 */ /* 0x0043e8000c101908 */
[----:B---3--:R1:W-:Y:S04]  /*45a0*/  STG.E desc[UR8][R6.64], R21 ;  /* 0x0000001506007986 */ /* 0x0083e8000c101908 */
[----:B------:R1:W-:Y:S04]  /*45b0*/  @P0 STG.E desc[UR8][R8.64+-0x4], R3 ;  /* 0xfffffc0308000986 */ /* 0x0003e8000c101908 */
[----:B------:R1:W-:Y:S01]  /*45c0*/  @P0 STG.E desc[UR8][R8.64], R18 ;  /* 0x0000001208000986 */ /* 0x0003e2000c101908 */
[----:B------:R-:W-:-:S03]  /*45d0*/  ISETP.GT.AND P0, PT, R25, -0x1, PT ;  /* 0xffffffff1900780c */ /* 0x000fc60003f04270 */
[----:B------:R1:W-:Y:S04]  /*45e0*/  @!P1 STG.E desc[UR8][R4.64+0x4], R27 ;  /* 0x0000041b04009986 */ /* 0x0003e8000c101908 */
[----:B------:R1:W-:Y:S06]  /*45f0*/  @!P1 STG.E desc[UR8][R4.64+0x8], R2 ;  /* 0x0000080204009986 */ /* 0x0003ec000c101908 */
[----:B------:R-:W-:Y:S05]  /*4600*/  @P0 BRA `(.L_x_38) ;  /* 0xffffffec00c80947 */ /* 0x000fea000383ffff */
[----:B------:R-:W-:Y:S05]  /*4610*/  EXIT ;  /* 0x000000000000794d */ /* 0x000fea0003800000 */
.L_x_39:
[----:B------:R-:W-:-:S00]  /*4620*/  BRA `(.L_x_39) ;  /* 0xfffffffc00fc7947 */ /* 0x000fc0000383ffff */
[----:B------:R-:W-:-:S00]  /*4630*/  NOP ;  /* 0x0000000000007918 */ /* 0x000fc00000000000 */
        /* <DEDUP_REMOVED lines=12> */
.L_x_76:


//--------------------- .text._Z8find_minPfiPiiiS_i --------------------------
	.section	.text._Z8find_minPfiPiiiS_i,"ax",@progbits
	.align	128
        .global         _Z8find_minPfiPiiiS_i
        .type           _Z8find_minPfiPiiiS_i,@function
        .size           _Z8find_minPfiPiiiS_i,(.L_x_77 - _Z8find_minPfiPiiiS_i)
        .other          _Z8find_minPfiPiiiS_i,@"STO_CUDA_ENTRY STV_DEFAULT"
_Z8find_minPfiPiiiS_i:
.text._Z8find_minPfiPiiiS_i:
[----:B------:R-:W-:Y:S01]  /*0000*/  LDC R1, c[0x0][0x37c] ;  /* 0x0000df00ff017b82 */ /* 0x000fe20000000800 */
[----:B------:R-:W0:Y:S07]  /*0010*/  S2R R3, SR_TID.X ;  /* 0x0000000000037919 */ /* 0x000e2e0000002100 */
[----:B------:R-:W0:Y:S01]  /*0020*/  S2UR UR4, SR_CTAID.X ;  /* 0x00000000000479c3 */ /* 0x000e220000002500 */
[----:B------:R-:W1:Y:S07]  /*0030*/  LDCU UR5, c[0x0][0x388] ;  /* 0x00007100ff0577ac */ /* 0x000e6e0008000800 */
[----:B------:R-:W0:Y:S08]  /*0040*/  LDC R0, c[0x0][0x360] ;  /* 0x0000d800ff007b82 */ /* 0x000e300000000800 */
[----:B------:R-:W2:Y:S01]  /*0050*/  LDC R5, c[0x0][0x398] ;  /* 0x0000e600ff057b82 */ /* 0x000ea20000000800 */
[----:B0-----:R-:W-:-:S04]  /*0060*/  IMAD R0, R0, UR4, R3 ;  /* 0x0000000400007c24 */ /* 0x001fc8000f8e0203 */
[C---:B------:R-:W-:Y:S02]  /*0070*/  VIADD R3, R0.reuse, 0x2 ;  /* 0x0000000200037836 */ /* 0x040fe40000000000 */
[-C--:B--2---:R-:W-:Y:S02]  /*0080*/  IMAD R2, R0, R5.reuse, RZ ;  /* 0x0000000500027224 */ /* 0x084fe400078e02ff */
[----:B------:R-:W-:Y:S02]  /*0090*/  IMAD R3, R3, R5, RZ ;  /* 0x0000000503037224 */ /* 0x000fe400078e02ff */
[----:B------:R-:W-:-:S03]  /*00a0*/  IMAD.IADD R4, R2, 0x1, R5 ;  /* 0x0000000102047824 */ /* 0x000fc600078e0205 */
[----:B-1----:R-:W-:Y:S02]  /*00b0*/  ISETP.GT.AND P0, PT, R3, UR5, PT ;  /* 0x0000000503007c0c */ /* 0x002fe4000bf04270 */
[----:B------:R-:W-:Y:S02]  /*00c0*/  ISETP.GE.AND P1, PT, R4, UR5, PT ;  /* 0x0000000504007c0c */ /* 0x000fe4000bf26270 */
[----:B------:R-:W-:-:S04]  /*00d0*/  LOP3.LUT R3, RZ, R2, RZ, 0x33, !PT ;  /* 0x00000002ff037212 */ /* 0x000fc800078e33ff */
[----:B------:R-:W-:-:S07]  /*00e0*/  IADD3 R3, PT, PT, R3, UR5, RZ ;  /* 0x0000000503037c10 */ /* 0x000fce000fffe0ff */
[----:B------:R-:W-:Y:S05]  /*00f0*/  @P1 EXIT ;  /* 0x000000000000194d */ /* 0x000fea0003800000 */
[----:B------:R-:W-:Y:S01]  /*0100*/  @!P0 VIADD R3, R5, 0xffffffff ;  /* 0xffffffff05038836 */ /* 0x000fe20000000000 */
[----:B------:R-:W0:Y:S01]  /*0110*/  LDCU.64 UR4, c[0x0][0x358] ;  /* 0x00006b00ff0477ac */ /* 0x000e220008000a00 */
[----:B------:R-:W-:Y:S03]  /*0120*/  BSSY.RECONVERGENT B0, `(.L_x_40) ;  /* 0x0000095000007945 */ /* 0x000fe60003800200 */
[----:B------:R-:W-:-:S13]  /*0130*/  ISETP.GE.AND P0, PT, R3, RZ, PT ;  /* 0x000000ff0300720c */ /* 0x000fda0003f06270 */
[----:B------:R-:W-:Y:S05]  /*0140*/  @!P0 BRA `(.L_x_41) ;  /* 0x0000000800488947 */ /* 0x000fea0003800000 */
[----:B------:R-:W1:Y:S01]  /*0150*/  LDC.64 R6, c[0x0][0x3a0] ;  /* 0x0000e800ff067b82 */ /* 0x000e620000000a00 */
[C---:B------:R-:W-:Y:S01]  /*0160*/  ISETP.GE.U32.AND P2, PT, R3.reuse, 0x3, PT ;  /* 0x000000030300780c */ /* 0x040fe20003f46070 */
[----:B------:R-:W-:Y:S01]  /*0170*/  VIADD R8, R3, 0x1 ;  /* 0x0000000103087836 */ /* 0x000fe20000000000 */
[----:B------:R-:W-:Y:S01]  /*0180*/  BSSY.RECONVERGENT B1, `(.L_x_42) ;  /* 0x0000019000017945 */ /* 0x000fe20003800200 */
[----:B------:R-:W-:Y:S02]  /*0190*/  HFMA2 R12, -RZ, RZ, 0, 0 ;  /* 0x00000000ff0c7431 */ /* 0x000fe400000001ff */
[----:B------:R-:W-:Y:S01]  /*01a0*/  IMAD.MOV.U32 R11, RZ, RZ, RZ ;  /* 0x000000ffff0b7224 */ /* 0x000fe200078e00ff */
[----:B------:R-:W-:-:S04]  /*01b0*/  LOP3.LUT R5, R8, 0x3, RZ, 0xc0, !PT ;  /* 0x0000000308057812 */ /* 0x000fc800078ec0ff */
[----:B------:R-:W-:Y:S01]  /*01c0*/  ISETP.NE.AND P0, PT, R5, RZ, PT ;  /* 0x000000ff0500720c */ /* 0x000fe20003f05270 */
[----:B-1----:R-:W-:-:S03]  /*01d0*/  IMAD.WIDE R6, R2, 0x4, R6 ;  /* 0x0000000402067825 */ /* 0x002fc600078e0206 */
[----:B------:R-:W-:Y:S01]  /*01e0*/  IADD3 R4, P1, PT, R6, 0x8, RZ ;  /* 0x0000000806047810 */ /* 0x000fe20007f3e0ff */
[----:B------:R-:W-:-:S12]  /*01f0*/  @!P2 BRA `(.L_x_43) ;  /* 0x000000000044a947 */ /* 0x000fd80003800000 */
[----:B------:R-:W-:Y:S01]  /*0200*/  LOP3.LUT R11, R8, 0xfffffffc, RZ, 0xc0, !PT ;  /* 0xfffffffc080b7812 */ /* 0x000fe200078ec0ff */
[----:B------:R-:W-:-:S07]  /*0210*/  IMAD.MOV.U32 R13, RZ, RZ, RZ ;  /* 0x000000ffff0d7224 */ /* 0x000fce00078e00ff */
.L_x_44:
[----:B-1----:R-:W1:Y:S01]  /*0220*/  LDC.64 R14, c[0x0][0x380] ;  /* 0x0000e000ff0e7b82 */ /* 0x002e620000000a00 */
[----:B------:R-:W-:-:S05]  /*0230*/  IADD3 R9, PT, PT, R2, R13, RZ ;  /* 0x0000000d02097210 */ /* 0x000fca0007ffe0ff */
[----:B-1----:R-:W-:-:S05]  /*0240*/  IMAD.WIDE R14, R9, 0x4, R14 ;  /* 0x00000004090e7825 */ /* 0x002fca00078e020e */
[----:B0-----:R-:W2:Y:S01]  /*0250*/  LDG.E R17, desc[UR4][R14.64] ;  /* 0x000000040e117981 */ /* 0x001ea2000c1e1900 */
[----:B------:R-:W-:-:S05]  /*0260*/  IMAD.WIDE.U32 R8, R13, 0x4, R6 ;  /* 0x000000040d087825 */ /* 0x000fca00078e0006 */
[----:B--2---:R1:W-:Y:S04]  /*0270*/  STG.E desc[UR4][R8.64], R17 ;  /* 0x0000001108007986 */ /* 0x0043e8000c101904 */
[----:B------:R-:W2:Y:S04]  /*0280*/  LDG.E R19, desc[UR4][R14.64+0x4] ;  /* 0x000004040e137981 */ /* 0x000ea8000c1e1900 */
[----:B--2---:R1:W-:Y:S04]  /*0290*/  STG.E desc[UR4][R8.64+0x4], R19 ;  /* 0x0000041308007986 */ /* 0x0043e8000c101904 */
[----:B------:R-:W2:Y:S04]  /*02a0*/  LDG.E R21, desc[UR4][R14.64+0x8] ;  /* 0x000008040e157981 */ /* 0x000ea8000c1e1900 */
[----:B--2---:R1:W-:Y:S04]  /*02b0*/  STG.E desc[UR4][R8.64+0x8], R21 ;  /* 0x0000081508007986 */ /* 0x0043e8000c101904 */
[----:B------:R-:W2:Y:S01]  /*02c0*/  LDG.E R23, desc[UR4][R14.64+0xc] ;  /* 0x00000c040e177981 */ /* 0x000ea2000c1e1900 */
[----:B------:R-:W-:-:S05]  /*02d0*/  VIADD R13, R13, 0x4 ;  /* 0x000000040d0d7836 */ /* 0x000fca0000000000 */
[----:B------:R-:W-:Y:S01]  /*02e0*/  ISETP.NE.AND P2, PT, R13, R11, PT ;  /* 0x0000000b0d00720c */ /* 0x000fe20003f45270 */
[----:B--2---:R1:W-:-:S12]  /*02f0*/  STG.E desc[UR4][R8.64+0xc], R23 ;  /* 0x00000c1708007986 */ /* 0x0043d8000c101904 */
[----:B------:R-:W-:Y:S05]  /*0300*/  @P2 BRA `(.L_x_44) ;  /* 0xfffffffc00c42947 */ /* 0x000fea000383ffff */
.L_x_43:
[----:B0-----:R-:W-:Y:S05]  /*0310*/  BSYNC.RECONVERGENT B1 ;  /* 0x0000000000017941 */ /* 0x001fea0003800200 */
.L_x_42:
[----:B------:R-:W-:Y:S04]  /*0320*/  BSSY.RECONVERGENT B1, `(.L_x_45) ;  /* 0x000000d000017945 */ /* 0x000fe80003800200 */
[----:B------:R-:W-:Y:S05]  /*0330*/  @!P0 BRA `(.L_x_46) ;  /* 0x00000000002c8947 */ /* 0x000fea0003800000 */
[----:B-1----:R-:W0:Y:S01]  /*0340*/  LDC.64 R16, c[0x0][0x380] ;  /* 0x0000e000ff107b82 */ /* 0x002e220000000a00 */
[----:B------:R-:W-:-:S07]  /*0350*/  IMAD.MOV.U32 R10, RZ, RZ, RZ ;  /* 0x000000ffff0a7224 */ /* 0x000fce00078e00ff */
.L_x_47:
[----:B--2---:R-:W-:-:S05]  /*0360*/  IADD3 R9, PT, PT, R2, R11, RZ ;  /* 0x0000000b02097210 */ /* 0x004fca0007ffe0ff */
[----:B0-----:R-:W-:-:S06]  /*0370*/  IMAD.WIDE R8, R9, 0x4, R16 ;  /* 0x0000000409087825 */ /* 0x001fcc00078e0210 */
[----:B------:R-:W2:Y:S01]  /*0380*/  LDG.E R9, desc[UR4][R8.64] ;  /* 0x0000000408097981 */ /* 0x000ea2000c1e1900 */
[----:B------:R-:W-:-:S04]  /*0390*/  IMAD.WIDE.U32 R14, R11, 0x4, R6 ;  /* 0x000000040b0e7825 */ /* 0x000fc800078e0006 */
[----:B------:R-:W-:Y:S02]  /*03a0*/  VIADD R10, R10, 0x1 ;  /* 0x000000010a0a7836 */ /* 0x000fe40000000000 */
[----:B------:R-:W-:-:S03]  /*03b0*/  VIADD R11, R11, 0x1 ;  /* 0x000000010b0b7836 */ /* 0x000fc60000000000 */
[----:B------:R-:W-:Y:S01]  /*03c0*/  ISETP.NE.AND P0, PT, R10, R5, PT ;  /* 0x000000050a00720c */ /* 0x000fe20003f05270 */
[----:B--2---:R2:W-:-:S12]  /*03d0*/  STG.E desc[UR4][R14.64], R9 ;  /* 0x000000090e007986 */ /* 0x0045d8000c101904 */
[----:B------:R-:W-:Y:S05]  /*03e0*/  @P0 BRA `(.L_x_47) ;  /* 0xfffffffc00dc0947 */ /* 0x000fea000383ffff */
.L_x_46:
[----:B------:R-:W-:Y:S05]  /*03f0*/  BSYNC.RECONVERGENT B1 ;  /* 0x0000000000017941 */ /* 0x000fea0003800200 */
.L_x_45:
[----:B------:R-:W-:Y:S01]  /*0400*/  MOV R13, R3 ;  /* 0x00000003000d7202 */ /* 0x000fe20000000f00 */
[----:B------:R-:W-:-:S07]  /*0410*/  IMAD.X R5, RZ, RZ, R7, P1 ;  /* 0x000000ffff057224 */ /* 0x000fce00008e0607 */
.L_x_58:
[----:B------:R-:W-:Y:S01]  /*0420*/  ISETP.GE.AND P0, PT, R12, R13, PT ;  /* 0x0000000d0c00720c */ /* 0x000fe20003f06270 */
[----:B------:R-:W-:Y:S01]  /*0430*/  BSSY.RECONVERGENT B2, `(.L_x_48) ;  /* 0x0000053000027945 */ /* 0x000fe20003800200 */
[----:B--2---:R-:W-:Y:S02]  /*0440*/  IMAD.MOV.U32 R15, RZ, RZ, R12 ;  /* 0x000000ffff0f7224 */ /* 0x004fe400078e000c */
[----:B01----:R-:W-:-:S09]  /*0450*/  IMAD.WIDE R8, R13, 0x4, R6 ;  /* 0x000000040d087825 */ /* 0x003fd200078e0206 */
[----:B------:R-:W-:Y:S05]  /*0460*/  @P0 BRA `(.L_x_49) ;  /* 0x00000004003c0947 */ /* 0x000fea0003800000 */
[----:B------:R0:W5:Y:S01]  /*0470*/  LDG.E R14, desc[UR4][R8.64] ;  /* 0x00000004080e7981 */ /* 0x000162000c1e1900 */
[----:B------:R-:W-:Y:S01]  /*0480*/  IADD3 R10, PT, PT, R13, -R12, RZ ;  /* 0x8000000c0d0a7210 */ /* 0x000fe20007ffe0ff */
[----:B------:R-:W-:Y:S01]  /*0490*/  BSSY.RECONVERGENT B1, `(.L_x_50) ;  /* 0x0000027000017945 */ /* 0x000fe20003800200 */
[--C-:B------:R-:W-:Y:S02]  /*04a0*/  IMAD.MOV.U32 R16, RZ, RZ, R12.reuse ;  /* 0x000000ffff107224 */ /* 0x100fe400078e000c */
[----:B------:R-:W-:Y:S01]  /*04b0*/  LOP3.LUT P0, R17, R10, 0x3, RZ, 0xc0, !PT ;  /* 0x000000030a117812 */ /* 0x000fe2000780c0ff */
[----:B------:R-:W-:-:S12]  /*04c0*/  IMAD.MOV.U32 R15, RZ, RZ, R12 ;  /* 0x000000ffff0f7224 */ /* 0x000fd800078e000c */
[----:B0-----:R-:W-:Y:S05]  /*04d0*/  @!P0 BRA `(.L_x_51) ;  /* 0x0000000000888947 */ /* 0x001fea0003800000 */
[----:B------:R-:W-:-:S05]  /*04e0*/  IMAD.WIDE R10, R12, 0x4, R6 ;  /* 0x000000040c0a7825 */ /* 0x000fca00078e0206 */
[----:B------:R-:W2:Y:S01]  /*04f0*/  LDG.E R15, desc[UR4][R10.64] ;  /* 0x000000040a0f7981 */ /* 0x000ea2000c1e1900 */
[----:B------:R-:W-:Y:S02]  /*0500*/  ISETP.NE.AND P1, PT, R17, 0x1, PT ;  /* 0x000000011100780c */ /* 0x000fe40003f25270 */
[----:B------:R-:W-:Y:S02]  /*0510*/  IADD3 R16, PT, PT, R12, 0x1, RZ ;  /* 0x000000010c107810 */ /* 0x000fe40007ffe0ff */
[----:B--2--5:R-:W-:-:S04]  /*0520*/  FSETP.GEU.AND P0, PT, R15, R14, PT ;  /* 0x0000000e0f00720b */ /* 0x024fc80003f0e000 */
[----:B------:R-:W-:-:S05]  /*0530*/  SEL R21, RZ, 0x1, P0 ;  /* 0x00000001ff157807 */ /* 0x000fca0000000000 */
[----:B------:R-:W-:Y:S01]  /*0540*/  IMAD.IADD R15, R21, 0x1, R12 ;  /* 0x00000001150f7824 */ /* 0x000fe200078e020c */
[----:B------:R-:W-:Y:S06]  /*0550*/  @!P1 BRA `(.L_x_51) ;  /* 0x0000000000689947 */ /* 0x000fec0003800000 */
[----:B------:R-:W2:Y:S01]  /*0560*/  LDG.E R23, desc[UR4][R10.64+0x4] ;  /* 0x000004040a177981 */ /* 0x000ea2000c1e1900 */
[----:B------:R-:W-:Y:S01]  /*0570*/  BSSY.RECONVERGENT B3, `(.L_x_52) ;  /* 0x000000b000037945 */ /* 0x000fe20003800200 */
[----:B------:R-:W-:Y:S02]  /*0580*/  ISETP.NE.AND P1, PT, R17, 0x2, PT ;  /* 0x000000021100780c */ /* 0x000fe40003f25270 */
[----:B--2---:R-:W-:-:S13]  /*0590*/  FSETP.GEU.AND P2, PT, R23, R14, PT ;  /* 0x0000000e1700720b */ /* 0x004fda0003f4e000 */
[----:B------:R-:W-:Y:S05]  /*05a0*/  @P2 BRA `(.L_x_53) ;  /* 0x00000000001c2947 */ /* 0x000fea0003800000 */
[----:B------:R-:W-:-:S04]  /*05b0*/  SEL R19, RZ, 0x4, P0 ;  /* 0x00000004ff137807 */ /* 0x000fc80000000000 */
[----:B------:R-:W-:-:S05]  /*05c0*/  IADD3 R18, P0, PT, R10, R19, RZ ;  /* 0x000000130a127210 */ /* 0x000fca0007f1e0ff */
[----:B------:R-:W-:-:S05]  /*05d0*/  IMAD.X R19, RZ, RZ, R11, P0 ;  /* 0x000000ffff137224 */ /* 0x000fca00000e060b */
[----:B------:R-:W2:Y:S01]  /*05e0*/  LDG.E R17, desc[UR4][R18.64] ;  /* 0x0000000412117981 */ /* 0x000ea2000c1e1900 */
[----:B------:R-:W-:-:S03]  /*05f0*/  IADD3 R15, PT, PT, R16, R21, RZ ;  /* 0x00000015100f7210 */ /* 0x000fc60007ffe0ff */
[----:B------:R0:W-:Y:S04]  /*0600*/  STG.E desc[UR4][R18.64], R23 ;  /* 0x0000001712007986 */ /* 0x0001e8000c101904 */
[----:B--2---:R0:W-:Y:S02]  /*0610*/  STG.E desc[UR4][R10.64+0x4], R17 ;  /* 0x000004110a007986 */ /* 0x0041e4000c101904 */
.L_x_53:
[----:B------:R-:W-:Y:S05]  /*0620*/  BSYNC.RECONVERGENT B3 ;  /* 0x0000000000037941 */ /* 0x000fea0003800200 */
.L_x_52:
[----:B------:R-:W-:Y:S01]  /*0630*/  VIADD R16, R12, 0x2 ;  /* 0x000000020c107836 */ /* 0x000fe20000000000 */
[----:B------:R-:W-:Y:S06]  /*0640*/  @!P1 BRA `(.L_x_51) ;  /* 0x00000000002c9947 */ /* 0x000fec0003800000 */
[----:B------:R-:W2:Y:S01]  /*0650*/  LDG.E R21, desc[UR4][R10.64+0x8] ;  /* 0x000008040a157981 */ /* 0x000ea2000c1e1900 */
[----:B------:R-:W-:Y:S01]  /*0660*/  BSSY.RECONVERGENT B3, `(.L_x_54) ;  /* 0x0000008000037945 */ /* 0x000fe20003800200 */
[----:B--2---:R-:W-:-:S13]  /*0670*/  FSETP.GEU.AND P0, PT, R21, R14, PT ;  /* 0x0000000e1500720b */ /* 0x004fda0003f0e000 */
[----:B------:R-:W-:Y:S05]  /*0680*/  @P0 BRA `(.L_x_55) ;  /* 0x0000000000140947 */ /* 0x000fea0003800000 */
[----:B0-----:R-:W-:-:S05]  /*0690*/  IMAD.WIDE R16, R15, 0x4, R6 ;  /* 0x000000040f107825 */ /* 0x001fca00078e0206 */
[----:B------:R-:W2:Y:S01]  /*06a0*/  LDG.E R19, desc[UR4][R16.64] ;  /* 0x0000000410137981 */ /* 0x000ea2000c1e1900 */
[----:B------:R-:W-:-:S03]  /*06b0*/  VIADD R15, R15, 0x1 ;  /* 0x000000010f0f7836 */ /* 0x000fc60000000000 */
[----:B------:R1:W-:Y:S04]  /*06c0*/  STG.E desc[UR4][R16.64], R21 ;  /* 0x0000001510007986 */ /* 0x0003e8000c101904 */
[----:B--2---:R1:W-:Y:S02]  /*06d0*/  STG.E desc[UR4][R10.64+0x8], R19 ;  /* 0x000008130a007986 */ /* 0x0043e4000c101904 */
.L_x_55:
[----:B------:R-:W-:Y:S05]  /*06e0*/  BSYNC.RECONVERGENT B3 ;  /* 0x0000000000037941 */ /* 0x000fea0003800200 */
.L_x_54:
[----:B-1----:R-:W-:-:S07]  /*06f0*/  IADD3 R16, PT, PT, R12, 0x3, RZ ;  /* 0x000000030c107810 */ /* 0x002fce0007ffe0ff */
.L_x_51:
[----:B------:R-:W-:Y:S05]  /*0700*/  BSYNC.RECONVERGENT B1 ;  /* 0x0000000000017941 */ /* 0x000fea0003800200 */
.L_x_50:
[----:B0-----:R-:W-:-:S05]  /*0710*/  IMAD.IADD R10, R12, 0x1, -R13 ;  /* 0x000000010c0a7824 */ /* 0x001fca00078e0a0d */
[----:B------:R-:W-:-:S13]  /*0720*/  ISETP.GT.U32.AND P0, PT, R10, -0x4, PT ;  /* 0xfffffffc0a00780c */ /* 0x000fda0003f04070 */
[----:B------:R-:W-:Y:S05]  /*0730*/  @P0 BRA `(.L_x_49) ;  /* 0x0000000000880947 */ /* 0x000fea0003800000 */
[----:B------:R-:W-:-:S07]  /*0740*/  IMAD.IADD R17, R16, 0x1, -R13 ;  /* 0x0000000110117824 */ /* 0x000fce00078e0a0d */
.L_x_56:
        /* <DEDUP_REMOVED lines=14> */
[----:B------:R-:W-:-:S03]  /*0830*/  @!P1 VIADD R15, R15, 0x1 ;  /* 0x000000010f0f9836 */ /* 0x000fc60000000000 */
[----:B--2---:R2:W-:Y:S01]  /*0840*/  @!P1 STG.E desc[UR4][R10.64+-0x4], R25 ;  /* 0xfffffc190a009986 */ /* 0x0045e2000c101904 */
[----:B---3--:R-:W-:-:S13]  /*0850*/  FSETP.GEU.AND P0, PT, R22, R14, PT ;  /* 0x0000000e1600720b */ /* 0x008fda0003f0e000 */
[----:B0-----:R-:W-:-:S05]  /*0860*/  @!P0 IMAD.WIDE R18, R15, 0x4, R6 ;  /* 0x000000040f128825 */ /* 0x001fca00078e0206 */
[----:B------:R-:W3:Y:S04]  /*0870*/  @!P0 LDG.E R27, desc[UR4][R18.64] ;  /* 0x00000004121b8981 */ /* 0x000ee8000c1e1900 */
[----:B------:R2:W-:Y:S04]  /*0880*/  @!P0 STG.E desc[UR4][R18.64], R22 ;  /* 0x0000001612008986 */ /* 0x0005e8000c101904 */
[----:B------:R-:W4:Y:S01]  /*0890*/  LDG.E R24, desc[UR4][R10.64+0x4] ;  /* 0x000004040a187981 */ /* 0x000f22000c1e1900 */
[----:B------:R-:W-:-:S03]  /*08a0*/  @!P0 VIADD R15, R15, 0x1 ;  /* 0x000000010f0f8836 */ /* 0x000fc60000000000 */
[----:B---3--:R2:W-:Y:S01]  /*08b0*/  @!P0 STG.E desc[UR4][R10.64], R27 ;  /* 0x0000001b0a008986 */ /* 0x0085e2000c101904 */
[----:B----4-:R-:W-:-:S13]  /*08c0*/  FSETP.GEU.AND P1, PT, R24, R14, PT ;  /* 0x0000000e1800720b */ /* 0x010fda0003f2e000 */
[----:B-1----:R-:W-:-:S05]  /*08d0*/  @!P1 IMAD.WIDE R20, R15, 0x4, R6 ;  /* 0x000000040f149825 */ /* 0x002fca00078e0206 */
[----:B------:R-:W3:Y:S01]  /*08e0*/  @!P1 LDG.E R23, desc[UR4][R20.64] ;  /* 0x0000000414179981 */ /* 0x000ee2000c1e1900 */
[----:B------:R-:W-:Y:S01]  /*08f0*/  IADD3 R17, PT, PT, R17, 0x4, RZ ;  /* 0x0000000411117810 */ /* 0x000fe20007ffe0ff */
[----:B------:R-:W-:Y:S02]  /*0900*/  VIADD R16, R16, 0x4 ;  /* 0x0000000410107836 */ /* 0x000fe40000000000 */
[----:B------:R2:W-:Y:S01]  /*0910*/  @!P1 STG.E desc[UR4][R20.64], R24 ;  /* 0x0000001814009986 */ /* 0x0005e2000c101904 */
[----:B------:R-:W-:Y:S01]  /*0920*/  ISETP.NE.AND P0, PT, R17, RZ, PT ;  /* 0x000000ff1100720c */ /* 0x000fe20003f05270 */
[----:B------:R-:W-:Y:S02]  /*0930*/  @!P1 VIADD R15, R15, 0x1 ;  /* 0x000000010f0f9836 */ /* 0x000fe40000000000 */
[----:B---3--:R2:W-:Y:S10]  /*0940*/  @!P1 STG.E desc[UR4][R10.64+0x4], R23 ;  /* 0x000004170a009986 */ /* 0x0085f4000c101904 */
[----:B------:R-:W-:Y:S05]  /*0950*/  @P0 BRA `(.L_x_56) ;  /* 0xfffffffc007c0947 */ /* 0x000fea000383ffff */
.L_x_49:
[----:B------:R-:W-:Y:S05]  /*0960*/  BSYNC.RECONVERGENT B2 ;  /* 0x0000000000027941 */ /* 0x000fea0003800200 */
.L_x_48:
[C---:B--2---:R-:W-:Y:S01]  /*0970*/  IMAD.WIDE R10, R15.reuse, 0x4, R6 ;  /* 0x000000040f0a7825 */ /* 0x044fe200078e0206 */
        /* <DEDUP_REMOVED lines=8> */
[C---:B------:R-:W-:Y:S01]  /*0a00*/  @P0 VIADD R13, R15.reuse, 0xffffffff ;  /* 0xffffffff0f0d0836 */ /* 0x040fe20000000000 */
[----:B------:R-:W-:-:S04]  /*0a10*/  @!P0 IADD3 R12, PT, PT, R15, 0x1, RZ ;  /* 0x000000010f0c8810 */ /* 0x000fc80007ffe0ff */
[----:B------:R-:W-:-:S13]  /*0a20*/  ISETP.GT.AND P0, PT, R12, R13, PT ;  /* 0x0000000d0c00720c */ /* 0x000fda0003f04270 */
[----:B------:R-:W-:Y:S05]  /*0a30*/  @!P0 BRA `(.L_x_58) ;  /* 0xfffffff800788947 */ /* 0x000fea000383ffff */
[----:B------:R-:W-:Y:S05]  /*0a40*/  BRA `(.L_x_41) ;  /* 0x0000000000087947 */ /* 0x000fea0003800000 */
.L_x_57:
[----:B------:R-:W-:-:S06]  /*0a50*/  IMAD.WIDE R4, R14, 0x4, R6 ;  /* 0x000000040e047825 */ /* 0x000fcc00078e0206 */
[----:B------:R1:W5:Y:S02]  /*0a60*/  LDG.E R4, desc[UR4][R4.64] ;  /* 0x0000000404047981 */ /* 0x000364000c1e1900 */
.L_x_41:
[----:B0-----:R-:W-:Y:S05]  /*0a70*/  BSYNC.RECONVERGENT B0 ;  /* 0x0000000000007941 */ /* 0x001fea0003800200 */
.L_x_40:
[----:B------:R-:W-:Y:S01]  /*0a80*/  ISETP.GE.AND P0, PT, R3, 0x1, PT ;  /* 0x000000010300780c */ /* 0x000fe20003f06270 */
[----:B------:R-:W-:Y:S01]  /*0a90*/  BSSY.RECONVERGENT B0, `(.L_x_59) ;  /* 0x0000051000007945 */ /* 0x000fe20003800200 */
[----:B-1----:R-:W-:-:S11]  /*0aa0*/  IMAD.MOV.U32 R5, RZ, RZ, RZ ;  /* 0x000000ffff057224 */ /* 0x002fd600078e00ff */
[----:B------:R-:W-:Y:S05]  /*0ab0*/  @!P0 BRA `(.L_x_60) ;  /* 0x0000000400388947 */ /* 0x000fea0003800000 */
[C---:B------:R-:W-:Y:S01]  /*0ac0*/  ISETP.GE.U32.AND P1, PT, R3.reuse, 0x4, PT ;  /* 0x000000040300780c */ /* 0x040fe20003f26070 */
[----:B------:R-:W-:Y:S01]  /*0ad0*/  BSSY.RECONVERGENT B1, `(.L_x_61) ;  /* 0x0000038000017945 */ /* 0x000fe20003800200 */
[----:B------:R-:W-:Y:S01]  /*0ae0*/  LOP3.LUT R10, R3, 0x3, RZ, 0xc0, !PT ;  /* 0x00000003030a7812 */ /* 0x000fe200078ec0ff */
[----:B------:R-:W-:Y:S02]  /*0af0*/  HFMA2 R11, -RZ, RZ, 0, 0 ;  /* 0x00000000ff0b7431 */ /* 0x000fe400000001ff */
[----:B------:R-:W-:Y:S01]  /*0b00*/  IMAD.MOV.U32 R5, RZ, RZ, RZ ;  /* 0x000000ffff057224 */ /* 0x000fe200078e00ff */
[----:B------:R-:W-:-:S07]  /*0b10*/  ISETP.NE.AND P0, PT, R10, RZ, PT ;  /* 0x000000ff0a00720c */ /* 0x000fce0003f05270 */
[----:B------:R-:W-:Y:S06]  /*0b20*/  @!P1 BRA `(.L_x_62) ;  /* 0x0000000000c89947 */ /* 0x000fec0003800000 */
[----:B------:R-:W0:Y:S01]  /*0b30*/  LDC.64 R6, c[0x0][0x380] ;  /* 0x0000e000ff067b82 */ /* 0x000e220000000a00 */
[----:B------:R-:W-:Y:S01]  /*0b40*/  LOP3.LUT R11, R3, 0x7ffffffc, RZ, 0xc0, !PT ;  /* 0x7ffffffc030b7812 */ /* 0x000fe200078ec0ff */
[----:B------:R-:W-:Y:S01]  /*0b50*/  IMAD.MOV.U32 R13, RZ, RZ, R2 ;  /* 0x000000ffff0d7224 */ /* 0x000fe200078e0002 */
[----:B------:R-:W-:-:S03]  /*0b60*/  MOV R5, RZ ;  /* 0x000000ff00057202 */ /* 0x000fc60000000f00 */
[----:B------:R-:W-:Y:S02]  /*0b70*/  IMAD.MOV R14, RZ, RZ, -R11 ;  /* 0x000000ffff0e7224 */ /* 0x000fe400078e0a0b */
[----:B------:R-:W1:Y:S01]  /*0b80*/  LDC R9, c[0x0][0x3a8] ;  /* 0x0000ea00ff097b82 */ /* 0x000e620000000800 */
[----:B0-----:R-:W-:-:S05]  /*0b90*/  IADD3 R6, P1, PT, R6, 0x8, RZ ;  /* 0x0000000806067810 */ /* 0x001fca0007f3e0ff */
[----:B------:R-:W-:Y:S01]  /*0ba0*/  IMAD.X R7, RZ, RZ, R7, P1 ;  /* 0x000000ffff077224 */ /* 0x000fe200008e0607 */
[----:B-1----:R-:W-:-:S07]  /*0bb0*/  IADD3 R12, PT, PT, R2, 0x3, R9 ;  /* 0x00000003020c7810 */ /* 0x002fce0007ffe009 */
.L_x_63:
[----:B------:R-:W-:-:S05]  /*0bc0*/  IMAD.WIDE R8, R13, 0x4, R6 ;  /* 0x000000040d087825 */ /* 0x000fca00078e0206 */
[----:B------:R-:W2:Y:S02]  /*0bd0*/  LDG.E R15, desc[UR4][R8.64+-0x8] ;  /* 0xfffff804080f7981 */ /* 0x000ea4000c1e1900 */
[----:B--2--5:R-:W-:-:S13]  /*0be0*/  FSETP.GEU.AND P1, PT, R15, R4, PT ;  /* 0x000000040f00720b */ /* 0x024fda0003f2e000 */
[----:B------:R-:W0:Y:S01]  /*0bf0*/  @!P1 LDC R19, c[0x0][0x39c] ;  /* 0x0000e700ff139b82 */ /* 0x000e220000000800 */
[----:B------:R-:W-:-:S07]  /*0c00*/  @!P1 IADD3 R15, PT, PT, R12, -0x3, RZ ;  /* 0xfffffffd0c0f9810 */ /* 0x000fce0007ffe0ff */
[----:B------:R-:W1:Y:S01]  /*0c10*/  @!P1 LDC.64 R16, c[0x0][0x390] ;  /* 0x0000e400ff109b82 */ /* 0x000e620000000a00 */
[----:B0-----:R-:W-:-:S04]  /*0c20*/  @!P1 IMAD R19, R0, R19, R5 ;  /* 0x0000001300139224 */ /* 0x001fc800078e0205 */
[----:B-1----:R-:W-:-:S05]  /*0c30*/  @!P1 IMAD.WIDE R18, R19, 0x4, R16 ;  /* 0x0000000413129825 */ /* 0x002fca00078e0210 */
[----:B------:R0:W-:Y:S04]  /*0c40*/  @!P1 STG.E desc[UR4][R18.64], R15 ;  /* 0x0000000f12009986 */ /* 0x0001e8000c101904 */
[----:B------:R-:W2:Y:S01]  /*0c50*/  LDG.E R17, desc[UR4][R8.64+-0x4] ;  /* 0xfffffc0408117981 */ /* 0x000ea2000c1e1900 */
[----:B------:R-:W-:Y:S01]  /*0c60*/  @!P1 VIADD R5, R5, 0x1 ;  /* 0x0000000105059836 */ /* 0x000fe20000000000 */
[----:B--2---:R-:W-:-:S13]  /*0c70*/  FSETP.GEU.AND P2, PT, R17, R4, PT ;  /* 0x000000041100720b */ /* 0x004fda0003f4e000 */
[----:B------:R-:W1:Y:S01]  /*0c80*/  @!P2 LDC R20, c[0x0][0x39c] ;  /* 0x0000e700ff14ab82 */ /* 0x000e620000000800 */
[----:B------:R-:W-:-:S07]  /*0c90*/  @!P2 VIADD R23, R12, 0xfffffffe ;  /* 0xfffffffe0c17a836 */ /* 0x000fce0000000000 */
[----:B------:R-:W2:Y:S01]  /*0ca0*/  @!P2 LDC.64 R16, c[0x0][0x390] ;  /* 0x0000e400ff10ab82 */ /* 0x000ea20000000a00 */
[----:B-1----:R-:W-:-:S04]  /*0cb0*/  @!P2 IMAD R21, R0, R20, R5 ;  /* 0x000000140015a224 */ /* 0x002fc800078e0205 */
[----:B--2---:R-:W-:-:S05]  /*0cc0*/  @!P2 IMAD.WIDE R20, R21, 0x4, R16 ;  /* 0x000000041514a825 */ /* 0x004fca00078e0210 */
[----:B------:R1:W-:Y:S04]  /*0cd0*/  @!P2 STG.E desc[UR4][R20.64], R23 ;  /* 0x000000171400a986 */ /* 0x0003e8000c101904 */
[----:B------:R-:W2:Y:S01]  /*0ce0*/  LDG.E R17, desc[UR4][R8.64] ;  /* 0x0000000408117981 */ /* 0x000ea2000c1e1900 */
[----:B------:R-:W-:Y:S02]  /*0cf0*/  @!P2 IADD3 R5, PT, PT, R5, 0x1, RZ ;  /* 0x000000010505a810 */ /* 0x000fe40007ffe0ff */
[----:B--2---:R-:W-:-:S13]  /*0d00*/  FSETP.GEU.AND P1, PT, R17, R4, PT ;  /* 0x000000041100720b */ /* 0x004fda0003f2e000 */
[----:B0-----:R-:W0:Y:S08]  /*0d10*/  @!P1 LDC R15, c[0x0][0x39c] ;  /* 0x0000e700ff0f9b82 */ /* 0x001e300000000800 */
[----:B------:R-:W2:Y:S01]  /*0d20*/  @!P1 LDC.64 R16, c[0x0][0x390] ;  /* 0x0000e400ff109b82 */ /* 0x000ea20000000a00 */
[----:B0-----:R-:W-:Y:S02]  /*0d30*/  @!P1 IMAD R19, R0, R15, R5 ;  /* 0x0000000f00139224 */ /* 0x001fe400078e0205 */
[----:B------:R-:W-:-:S02]  /*0d40*/  @!P1 VIADD R15, R12, 0xffffffff ;  /* 0xffffffff0c0f9836 */ /* 0x000fc40000000000 */
[----:B--2---:R-:W-:-:S05]  /*0d50*/  @!P1 IMAD.WIDE R16, R19, 0x4, R16 ;  /* 0x0000000413109825 */ /* 0x004fca00078e0210 */
[----:B------:R-:W-:Y:S04]  /*0d60*/  @!P1 STG.E desc[UR4][R16.64], R15 ;  /* 0x0000000f10009986 */ /* 0x000fe8000c101904 */
[----:B------:R-:W2:Y:S01]  /*0d70*/  LDG.E R19, desc[UR4][R8.64+0x4] ;  /* 0x0000040408137981 */ /* 0x000ea2000c1e1900 */
[----:B------:R-:W-:Y:S01]  /*0d80*/  IADD3 R14, PT, PT, R14, 0x4, RZ ;  /* 0x000000040e0e7810 */ /* 0x000fe20007ffe0ff */
[----:B------:R-:W-:Y:S02]  /*0d90*/  @!P1 VIADD R5, R5, 0x1 ;  /* 0x0000000105059836 */ /* 0x000fe40000000000 */
[----:B------:R-:W-:Y:S01]  /*0da0*/  VIADD R13, R13, 0x4 ;  /* 0x000000040d0d7836 */ /* 0x000fe20000000000 */
[----:B------:R-:W-:Y:S02]  /*0db0*/  ISETP.NE.AND P1, PT, R14, RZ, PT ;  /* 0x000000ff0e00720c */ /* 0x000fe40003f25270 */
[----:B--2---:R-:W-:-:S13]  /*0dc0*/  FSETP.GEU.AND P2, PT, R19, R4, PT ;  /* 0x000000041300720b */ /* 0x004fda0003f4e000 */
[----:B-1----:R-:W0:Y:S08]  /*0dd0*/  @!P2 LDC R20, c[0x0][0x39c] ;  /* 0x0000e700ff14ab82 */ /* 0x002e300000000800 */
[----:B------:R-:W1:Y:S01]  /*0de0*/  @!P2 LDC.64 R18, c[0x0][0x390] ;  /* 0x0000e400ff12ab82 */ /* 0x000e620000000a00 */
[----:B0-----:R-:W-:Y:S02]  /*0df0*/  @!P2 IMAD R21, R0, R20, R5 ;  /* 0x000000140015a224 */ /* 0x001fe400078e0205 */
[----:B------:R-:W-:-:S02]  /*0e00*/  @!P2 VIADD R5, R5, 0x1 ;  /* 0x000000010505a836 */ /* 0x000fc40000000000 */
[----:B-1----:R-:W-:-:S05]  /*0e10*/  @!P2 IMAD.WIDE R18, R21, 0x4, R18 ;  /* 0x000000041512a825 */ /* 0x002fca00078e0212 */
[----:B------:R0:W-:Y:S02]  /*0e20*/  @!P2 STG.E desc[UR4][R18.64], R12 ;  /* 0x0000000c1200a986 */ /* 0x0001e4000c101904 */
[----:B0-----:R-:W-:Y:S01]  /*0e30*/  IADD3 R12, PT, PT, R12, 0x4, RZ ;  /* 0x000000040c0c7810 */ /* 0x001fe20007ffe0ff */
[----:B------:R-:W-:Y:S06]  /*0e40*/  @P1 BRA `(.L_x_63) ;  /* 0xfffffffc005c1947 */ /* 0x000fec000383ffff */
.L_x_62:
[----:B------:R-:W-:Y:S05]  /*0e50*/  BSYNC.RECONVERGENT B1 ;  /* 0x0000000000017941 */ /* 0x000fea0003800200 */
.L_x_61:
[----:B------:R-:W-:Y:S05]  /*0e60*/  @!P0 BRA `(.L_x_60) ;  /* 0x00000000004c8947 */ /* 0x000fea0003800000 */
[----:B------:R-:W0:Y:S01]  /*0e70*/  LDC.64 R6, c[0x0][0x380] ;  /* 0x0000e000ff067b82 */ /* 0x000e220000000a00 */
[----:B------:R-:W1:Y:S01]  /*0e80*/  LDCU UR6, c[0x0][0x3a8] ;  /* 0x00007500ff0677ac */ /* 0x000e620008000800 */
[----:B------:R-:W-:Y:S02]  /*0e90*/  IMAD.IADD R13, R2, 0x1, R11 ;  /* 0x00000001020d7824 */ /* 0x000fe400078e020b */
[----:B------:R-:W-:-:S03]  /*0ea0*/  IMAD.MOV R12, RZ, RZ, -R10 ;  /* 0x000000ffff0c7224 */ /* 0x000fc600078e0a0a */
[----:B-1----:R-:W-:-:S07]  /*0eb0*/  IADD3 R15, PT, PT, R13, UR6, RZ ;  /* 0x000000060d0f7c10 */ /* 0x002fce000fffe0ff */
.L_x_64:
[----:B0-----:R-:W-:-:S06]  /*0ec0*/  IMAD.WIDE R8, R13, 0x4, R6 ;  /* 0x000000040d087825 */ /* 0x001fcc00078e0206 */
[----:B------:R-:W2:Y:S01]  /*0ed0*/  LDG.E R9, desc[UR4][R8.64] ;  /* 0x0000000408097981 */ /* 0x000ea2000c1e1900 */
[----:B------:R-:W-:Y:S02]  /*0ee0*/  VIADD R12, R12, 0x1 ;  /* 0x000000010c0c7836 */ /* 0x000fe40000000000 */
[----:B------:R-:W-:-:S03]  /*0ef0*/  VIADD R13, R13, 0x1 ;  /* 0x000000010d0d7836 */ /* 0x000fc60000000000 */
[----:B------:R-:W-:Y:S02]  /*0f00*/  ISETP.NE.AND P1, PT, R12, RZ, PT ;  /* 0x000000ff0c00720c */ /* 0x000fe40003f25270 */
[----:B--2--5:R-:W-:-:S13]  /*0f10*/  FSETP.GEU.AND P0, PT, R9, R4, PT ;  /* 0x000000040900720b */ /* 0x024fda0003f0e000 */
[----:B------:R-:W0:Y:S08]  /*0f20*/  @!P0 LDC R14, c[0x0][0x39c] ;  /* 0x0000e700ff0e8b82 */ /* 0x000e300000000800 */
[----:B------:R-:W1:Y:S01]  /*0f30*/  @!P0 LDC.64 R10, c[0x0][0x390] ;  /* 0x0000e400ff0a8b82 */ /* 0x000e620000000a00 */
[----:B0-----:R-:W-:Y:S01]  /*0f40*/  @!P0 IMAD R17, R0, R14, R5 ;  /* 0x0000000e00118224 */ /* 0x001fe200078e0205 */
[----:B------:R-:W-:-:S03]  /*0f50*/  @!P0 IADD3 R5, PT, PT, R5, 0x1, RZ ;  /* 0x0000000105058810 */ /* 0x000fc60007ffe0ff */
[----:B-1----:R-:W-:-:S05]  /*0f60*/  @!P0 IMAD.WIDE R10, R17, 0x4, R10 ;  /* 0x00000004110a8825 */ /* 0x002fca00078e020a */
[----:B------:R0:W-:Y:S02]  /*0f70*/  @!P0 STG.E desc[UR4][R10.64], R15 ;  /* 0x0000000f0a008986 */ /* 0x0001e4000c101904 */
[----:B0-----:R-:W-:Y:S01]  /*0f80*/  VIADD R15, R15, 0x1 ;  /* 0x000000010f0f7836 */ /* 0x001fe20000000000 */
[----:B------:R-:W-:Y:S06]  /*0f90*/  @P1 BRA `(.L_x_64) ;  /* 0xfffffffc00c81947 */ /* 0x000fec000383ffff */
.L_x_60:
[----:B------:R-:W-:Y:S05]  /*0fa0*/  BSYNC.RECONVERGENT B0 ;  /* 0x0000000000007941 */ /* 0x000fea0003800200 */
.L_x_59:
[----:B------:R-:W0:Y:S01]  /*0fb0*/  LDCU UR6, c[0x0][0x39c] ;  /* 0x00007380ff0677ac */ /* 0x000e220008000800 */
[----:B------:R-:W-:-:S04]  /*0fc0*/  ISETP.GE.AND P0, PT, R3, 0x1, PT ;  /* 0x000000010300780c */ /* 0x000fc80003f06270 */
[----:B0-----:R-:W-:-:S13]  /*0fd0*/  ISETP.GE.OR P0, PT, R5, UR6, !P0 ;  /* 0x0000000605007c0c */ /* 0x001fda000c706670 */
[----:B------:R-:W-:Y:S05]  /*0fe0*/  @P0 EXIT ;  /* 0x000000000000094d */ /* 0x000fea0003800000 */
[C---:B------:R-:W-:Y:S01]  /*0ff0*/  ISETP.GE.U32.AND P0, PT, R3.reuse, 0x4, PT ;  /* 0x000000040300780c */ /* 0x040fe20003f06070 */
[----:B------:R-:W0:Y:S01]  /*1000*/  LDCU UR6, c[0x0][0x39c] ;  /* 0x00007380ff0677ac */ /* 0x000e220008000800 */
[----:B------:R-:W-:Y:S01]  /*1010*/  LOP3.LUT R10, R3, 0x3, RZ, 0xc0, !PT ;  /* 0x00000003030a7812 */ /* 0x000fe200078ec0ff */
[----:B------:R-:W-:Y:S01]  /*1020*/  BSSY.RECONVERGENT B0, `(.L_x_65) ;  /* 0x0000035000007945 */ /* 0x000fe20003800200 */
[----:B------:R-:W-:Y:S02]  /*1030*/  MOV R11, RZ ;  /* 0x000000ff000b7202 */ /* 0x000fe40000000f00 */
[----:B------:R-:W-:-:S07]  /*1040*/  ISETP.NE.AND P1, PT, R10, RZ, PT ;  /* 0x000000ff0a00720c */ /* 0x000fce0003f25270 */
[----:B------:R-:W-:Y:S06]  /*1050*/  @!P0 BRA `(.L_x_66) ;  /* 0x0000000000c48947 */ /* 0x000fec0003800000 */
[----:B------:R-:W1:Y:S01]  /*1060*/  LDC.64 R6, c[0x0][0x380] ;  /* 0x0000e000ff067b82 */ /* 0x000e620000000a00 */
[----:B------:R-:W-:Y:S02]  /*1070*/  LOP3.LUT R11, R3, 0x7ffffffc, RZ, 0xc0, !PT ;  /* 0x7ffffffc030b7812 */ /* 0x000fe400078ec0ff */
[----:B------:R-:W-:-:S03]  /*1080*/  MOV R13, R2 ;  /* 0x00000002000d7202 */ /* 0x000fc60000000f00 */
[----:B------:R-:W-:Y:S02]  /*1090*/  IMAD.MOV R12, RZ, RZ, -R11 ;  /* 0x000000ffff0c7224 */ /* 0x000fe400078e0a0b */
[----:B------:R-:W2:Y:S01]  /*10a0*/  LDC R9, c[0x0][0x3a8] ;  /* 0x0000ea00ff097b82 */ /* 0x000ea20000000800 */
[----:B-1----:R-:W-:-:S05]  /*10b0*/  IADD3 R6, P0, PT, R6, 0x8, RZ ;  /* 0x0000000806067810 */ /* 0x002fca0007f1e0ff */
[----:B------:R-:W-:Y:S01]  /*10c0*/  IMAD.X R7, RZ, RZ, R7, P0 ;  /* 0x000000ffff077224 */ /* 0x000fe200000e0607 */
[----:B--2---:R-:W-:-:S07]  /*10d0*/  IADD3 R3, PT, PT, R2, 0x3, R9 ;  /* 0x0000000302037810 */ /* 0x004fce0007ffe009 */
.L_x_67:
[----:B------:R-:W-:-:S05]  /*10e0*/  IMAD.WIDE R8, R13, 0x4, R6 ;  /* 0x000000040d087825 */ /* 0x000fca00078e0206 */
[----:B------:R-:W2:Y:S01]  /*10f0*/  LDG.E R15, desc[UR4][R8.64+-0x8] ;  /* 0xfffff804080f7981 */ /* 0x000ea2000c1e1900 */
[----:B0-----:R-:W-:-:S04]  /*1100*/  ISETP.GE.AND P0, PT, R5, UR6, PT ;  /* 0x0000000605007c0c */ /* 0x001fc8000bf06270 */
[----:B--2--5:R-:W-:-:S13]  /*1110*/  FSETP.NEU.OR P0, PT, R15, R4, P0 ;  /* 0x000000040f00720b */ /* 0x024fda000070d400 */
[----:B------:R-:W0:Y:S01]  /*1120*/  @!P0 LDC.64 R14, c[0x0][0x390] ;  /* 0x0000e400ff0e8b82 */ /* 0x000e220000000a00 */
[----:B------:R-:W-:Y:S01]  /*1130*/  @!P0 IMAD R17, R0, UR6, R5 ;  /* 0x0000000600118c24 */ /* 0x000fe2000f8e0205 */
[----:B------:R-:W-:-:S03]  /*1140*/  @!P0 IADD3 R19, PT, PT, R3, -0x3, RZ ;  /* 0xfffffffd03138810 */ /* 0x000fc60007ffe0ff */
[----:B0-----:R-:W-:-:S05]  /*1150*/  @!P0 IMAD.WIDE R14, R17, 0x4, R14 ;  /* 0x00000004110e8825 */ /* 0x001fca00078e020e */
[----:B------:R0:W-:Y:S04]  /*1160*/  @!P0 STG.E desc[UR4][R14.64], R19 ;  /* 0x000000130e008986 */ /* 0x0001e8000c101904 */
[----:B------:R-:W2:Y:S01]  /*1170*/  LDG.E R17, desc[UR4][R8.64+-0x4] ;  /* 0xfffffc0408117981 */ /* 0x000ea2000c1e1900 */
[----:B------:R-:W-:-:S05]  /*1180*/  @!P0 VIADD R5, R5, 0x1 ;  /* 0x0000000105058836 */ /* 0x000fca0000000000 */
[----:B------:R-:W-:-:S04]  /*1190*/  ISETP.GE.AND P0, PT, R5, UR6, PT ;  /* 0x0000000605007c0c */ /* 0x000fc8000bf06270 */
[----:B--2---:R-:W-:-:S13]  /*11a0*/  FSETP.NEU.OR P0, PT, R17, R4, P0 ;  /* 0x000000041100720b */ /* 0x004fda000070d400 */
[----:B------:R-:W1:Y:S01]  /*11b0*/  @!P0 LDC.64 R16, c[0x0][0x390] ;  /* 0x0000e400ff108b82 */ /* 0x000e620000000a00 */
[----:B------:R-:W-:Y:S01]  /*11c0*/  @!P0 IMAD R23, R0, UR6, R5 ;  /* 0x0000000600178c24 */ /* 0x000fe2000f8e0205 */
[----:B------:R-:W-:-:S03]  /*11d0*/  @!P0 IADD3 R21, PT, PT, R3, -0x2, RZ ;  /* 0xfffffffe03158810 */ /* 0x000fc60007ffe0ff */
[----:B-1----:R-:W-:-:S05]  /*11e0*/  @!P0 IMAD.WIDE R16, R23, 0x4, R16 ;  /* 0x0000000417108825 */ /* 0x002fca00078e0210 */
[----:B------:R1:W-:Y:S04]  /*11f0*/  @!P0 STG.E desc[UR4][R16.64], R21 ;  /* 0x0000001510008986 */ /* 0x0003e8000c101904 */
[----:B------:R-:W2:Y:S01]  /*1200*/  LDG.E R23, desc[UR4][R8.64] ;  /* 0x0000000408177981 */ /* 0x000ea2000c1e1900 */
[----:B------:R-:W-:-:S05]  /*1210*/  @!P0 VIADD R5, R5, 0x1 ;  /* 0x0000000105058836 */ /* 0x000fca0000000000 */
[----:B------:R-:W-:-:S04]  /*1220*/  ISETP.GE.AND P0, PT, R5, UR6, PT ;  /* 0x0000000605007c0c */ /* 0x000fc8000bf06270 */
[----:B--2---:R-:W-:-:S13]  /*1230*/  FSETP.NEU.OR P0, PT, R23, R4, P0 ;  /* 0x000000041700720b */ /* 0x004fda000070d400 */
[----:B0-----:R-:W0:Y:S01]  /*1240*/  @!P0 LDC.64 R14, c[0x0][0x390] ;  /* 0x0000e400ff0e8b82 */ /* 0x001e220000000a00 */
[----:B------:R-:W-:Y:S01]  /*1250*/  @!P0 IMAD R23, R0, UR6, R5 ;  /* 0x0000000600178c24 */ /* 0x000fe2000f8e0205 */
[----:B------:R-:W-:-:S03]  /*1260*/  @!P0 IADD3 R19, PT, PT, R3, -0x1, RZ ;  /* 0xffffffff03138810 */ /* 0x000fc60007ffe0ff */
[----:B0-----:R-:W-:-:S05]  /*1270*/  @!P0 IMAD.WIDE R14, R23, 0x4, R14 ;  /* 0x00000004170e8825 */ /* 0x001fca00078e020e */
[----:B------:R-:W-:Y:S04]  /*1280*/  @!P0 STG.E desc[UR4][R14.64], R19 ;  /* 0x000000130e008986 */ /* 0x000fe8000c101904 */
[----:B------:R-:W2:Y:S01]  /*1290*/  LDG.E R23, desc[UR4][R8.64+0x4] ;  /* 0x0000040408177981 */ /* 0x000ea2000c1e1900 */
[----:B------:R-:W-:Y:S01]  /*12a0*/  @!P0 VIADD R5, R5, 0x1 ;  /* 0x0000000105058836 */ /* 0x000fe20000000000 */
[----:B------:R-:W-:Y:S01]  /*12b0*/  IADD3 R12, PT, PT, R12, 0x4, RZ ;  /* 0x000000040c0c7810 */ /* 0x000fe20007ffe0ff */
[----:B------:R-:W-:-:S03]  /*12c0*/  VIADD R13, R13, 0x4 ;  /* 0x000000040d0d7836 */ /* 0x000fc60000000000 */
[----:B------:R-:W-:Y:S02]  /*12d0*/  ISETP.GE.AND P0, PT, R5, UR6, PT ;  /* 0x0000000605007c0c */ /* 0x000fe4000bf06270 */
[----:B------:R-:W-:Y:S02]  /*12e0*/  ISETP.NE.AND P2, PT, R12, RZ, PT ;  /* 0x000000ff0c00720c */ /* 0x000fe40003f45270 */
[----:B--2---:R-:W-:-:S13]  /*12f0*/  FSETP.NEU.OR P0, PT, R23, R4, P0 ;  /* 0x000000041700720b */ /* 0x004fda000070d400 */
[----:B-1----:R-:W0:Y:S01]  /*1300*/  @!P0 LDC.64 R16, c[0x0][0x390] ;  /* 0x0000e400ff108b82 */ /* 0x002e220000000a00 */
[----:B------:R-:W-:Y:S01]  /*1310*/  @!P0 IMAD R21, R0, UR6, R5 ;  /* 0x0000000600158c24 */ /* 0x000fe2000f8e0205 */
[----:B------:R-:W-:-:S03]  /*1320*/  @!P0 IADD3 R5, PT, PT, R5, 0x1, RZ ;  /* 0x0000000105058810 */ /* 0x000fc60007ffe0ff */
[----:B0-----:R-:W-:-:S05]  /*1330*/  @!P0 IMAD.WIDE R16, R21, 0x4, R16 ;  /* 0x0000000415108825 */ /* 0x001fca00078e0210 */
[----:B------:R0:W-:Y:S02]  /*1340*/  @!P0 STG.E desc[UR4][R16.64], R3 ;  /* 0x0000000310008986 */ /* 0x0001e4000c101904 */
[----:B0-----:R-:W-:Y:S01]  /*1350*/  VIADD R3, R3, 0x4 ;  /* 0x0000000403037836 */ /* 0x001fe20000000000 */
[----:B------:R-:W-:Y:S06]  /*1360*/  @P2 BRA `(.L_x_67) ;  /* 0xfffffffc005c2947 */ /* 0x000fec000383ffff */
.L_x_66:
[----:B0-----:R-:W-:Y:S05]  /*1370*/  BSYNC.RECONVERGENT B0 ;  /* 0x0000000000007941 */ /* 0x001fea0003800200 */
.L_x_65:
[----:B------:R-:W-:Y:S05]  /*1380*/  @!P1 EXIT ;  /* 0x000000000000994d */ /* 0x000fea0003800000 */
[----:B------:R-:W0:Y:S01]  /*1390*/  LDC.64 R6, c[0x0][0x380] ;  /* 0x0000e000ff067b82 */ /* 0x000e220000000a00 */
[----:B------:R-:W1:Y:S01]  /*13a0*/  LDCU UR6, c[0x0][0x3a8] ;  /* 0x00007500ff0677ac */ /* 0x000e620008000800 */
[----:B------:R-:W-:Y:S01]  /*13b0*/  IADD3 R11, PT, PT, R2, R11, RZ ;  /* 0x0000000b020b7210 */ /* 0x000fe20007ffe0ff */
[----:B------:R-:W-:Y:S01]  /*13c0*/  IMAD.MOV R10, RZ, RZ, -R10 ;  /* 0x000000ffff0a7224 */ /* 0x000fe200078e0a0a */
[----:B------:R-:W2:Y:S02]  /*13d0*/  LDCU UR7, c[0x0][0x39c] ;  /* 0x00007380ff0777ac */ /* 0x000ea40008000800 */
[----:B-1----:R-:W-:-:S07]  /*13e0*/  IADD3 R13, PT, PT, R11, UR6, RZ ;  /* 0x000000060b0d7c10 */ /* 0x002fce000fffe0ff */
.L_x_68:
[----:B0-----:R-:W-:-:S06]  /*13f0*/  IMAD.WIDE R2, R11, 0x4, R6 ;  /* 0x000000040b027825 */ /* 0x001fcc00078e0206 */
[----:B------:R-:W3:Y:S01]  /*1400*/  LDG.E R3, desc[UR4][R2.64] ;  /* 0x0000000402037981 */ /* 0x000ee2000c1e1900 */
[----:B--2---:R-:W-:Y:S01]  /*1410*/  ISETP.GE.AND P0, PT, R5, UR7, PT ;  /* 0x0000000705007c0c */ /* 0x004fe2000bf06270 */
[----:B------:R-:W-:Y:S01]  /*1420*/  VIADD R10, R10, 0x1 ;  /* 0x000000010a0a7836 */ /* 0x000fe20000000000 */
[----:B------:R-:W-:-:S04]  /*1430*/  IADD3 R11, PT, PT, R11, 0x1, RZ ;  /* 0x000000010b0b7810 */ /* 0x000fc80007ffe0ff */
[----:B------:R-:W-:Y:S02]  /*1440*/  ISETP.NE.AND P1, PT, R10, RZ, PT ;  /* 0x000000ff0a00720c */ /* 0x000fe40003f25270 */
[----:B---3-5:R-:W-:-:S13]  /*1450*/  FSETP.NEU.OR P0, PT, R3, R4, P0 ;  /* 0x000000040300720b */ /* 0x028fda000070d400 */
[----:B------:R-:W0:Y:S01]  /*1460*/  @!P0 LDC.64 R8, c[0x0][0x390] ;  /* 0x0000e400ff088b82 */ /* 0x000e220000000a00 */
[----:B------:R-:W-:Y:S02]  /*1470*/  @!P0 IMAD R15, R0, UR7, R5 ;  /* 0x00000007000f8c24 */ /* 0x000fe4000f8e0205 */
[----:B------:R-:W-:Y:S02]  /*1480*/  @!P0 VIADD R5, R5, 0x1 ;  /* 0x0000000105058836 */ /* 0x000fe40000000000 */
[----:B0-----:R-:W-:-:S05]  /*1490*/  @!P0 IMAD.WIDE R8, R15, 0x4, R8 ;  /* 0x000000040f088825 */ /* 0x001fca00078e0208 */
[----:B------:R0:W-:Y:S02]  /*14a0*/  @!P0 STG.E desc[UR4][R8.64], R13 ;  /* 0x0000000d08008986 */ /* 0x0001e4000c101904 */
[----:B0-----:R-:W-:Y:S01]  /*14b0*/  IADD3 R13, PT, PT, R13, 0x1, RZ ;  /* 0x000000010d0d7810 */ /* 0x001fe20007ffe0ff */
[----:B------:R-:W-:Y:S06]  /*14c0*/  @P1 BRA `(.L_x_68) ;  /* 0xfffffffc00c81947 */ /* 0x000fec000383ffff */
[----:B------:R-:W-:Y:S05]  /*14d0*/  EXIT ;  /* 0x000000000000794d */ /* 0x000fea0003800000 */
.L_x_69:
        /* <DEDUP_REMOVED lines=10> */
.L_x_77:


//--------------------- .text._Z6euclidP7latLongPfiff --------------------------
	.section	.text._Z6euclidP7latLongPfiff,"ax",@progbits
	.align	128
        .global         _Z6euclidP7latLongPfiff
        .type           _Z6euclidP7latLongPfiff,@function
        .size           _Z6euclidP7latLongPfiff,(.L_x_75 - _Z6euclidP7latLongPfiff)
        .other          _Z6euclidP7latLongPfiff,@"STO_CUDA_ENTRY STV_DEFAULT"
_Z6euclidP7latLongPfiff:
.text._Z6euclidP7latLongPfiff:
[----:B------:R-:W-:Y:S01]  /*0000*/  LDC R1, c[0x0][0x37c] ;  /* 0x0000df00ff017b82 */ /* 0x000fe20000000800 */
[----:B------:R-:W0:Y:S01]  /*0010*/  S2R R0, SR_CTAID.Y ;  /* 0x0000000000007919 */ /* 0x000e220000002600 */
[----:B------:R-:W1:Y:S01]  /*0020*/  LDCU UR4, c[0x0][0x360] ;  /* 0x00006c00ff0477ac */ /* 0x000e620008000800 */
[----:B------:R-:W0:Y:S01]  /*0030*/  S2R R3, SR_CTAID.X ;  /* 0x0000000000037919 */ /* 0x000e220000002500 */
[----:B------:R-:W0:Y:S01]  /*0040*/  LDCU UR5, c[0x0][0x370] ;  /* 0x00006e00ff0577ac */ /* 0x000e220008000800 */
[----:B------:R-:W1:Y:S01]  /*0050*/  S2R R7, SR_TID.X ;  /* 0x0000000000077919 */ /* 0x000e620000002100 */
[----:B------:R-:W2:Y:S01]  /*0060*/  LDCU UR6, c[0x0][0x390] ;  /* 0x00007200ff0677ac */ /* 0x000ea20008000800 */
[----:B0-----:R-:W-:-:S04]  /*0070*/  IMAD R0, R0, UR5, R3 ;  /* 0x0000000500007c24 */ /* 0x001fc8000f8e0203 */
[----:B-1----:R-:W-:-:S05]  /*0080*/  IMAD R7, R0, UR4, R7 ;  /* 0x0000000400077c24 */ /* 0x002fca000f8e0207 */
[----:B--2---:R-:W-:-:S13]  /*0090*/  ISETP.GE.AND P0, PT, R7, UR6, PT ;  /* 0x0000000607007c0c */ /* 0x004fda000bf06270 */
[----:B------:R-:W-:Y:S05]  /*00a0*/  @P0 EXIT ;  /* 0x000000000000094d */ /* 0x000fea0003800000 */
[----:B------:R-:W0:Y:S01]  /*00b0*/  LDC.64 R2, c[0x0][0x380] ;  /* 0x0000e000ff027b82 */ /* 0x000e220000000a00 */
[----:B------:R-:W1:Y:S01]  /*00c0*/  LDCU.64 UR4, c[0x0][0x358] ;  /* 0x00006b00ff0477ac */ /* 0x000e620008000a00 */
[----:B------:R-:W2:Y:S06]  /*00d0*/  LDCU UR7, c[0x0][0x398] ;  /* 0x00007300ff0777ac */ /* 0x000eac0008000800 */
[----:B------:R-:W3:Y:S01]  /*00e0*/  LDC.64 R4, c[0x0][0x388] ;  /* 0x0000e200ff047b82 */ /* 0x000ee20000000a00 */
[----:B------:R-:W4:Y:S01]  /*00f0*/  LDCU UR6, c[0x0][0x394] ;  /* 0x00007280ff0677ac */ /* 0x000f220008000800 */
[----:B0-----:R-:W-:-:S05]  /*0100*/  IMAD.WIDE R2, R7, 0x8, R2 ;  /* 0x0000000807027825 */ /* 0x001fca00078e0202 */
[----:B-1----:R-:W2:Y:S04]  /*0110*/  LDG.E R6, desc[UR4][R2.64+0x4] ;  /* 0x0000040402067981 */ /* 0x002ea8000c1e1900 */
[----:B------:R3:W4:Y:S01]  /*0120*/  LDG.E R0, desc[UR4][R2.64] ;  /* 0x0000000402007981 */ /* 0x000722000c1e1900 */
[----:B------:R-:W-:Y:S01]  /*0130*/  BSSY.RECONVERGENT B0, `(.L_x_70) ;  /* 0x0000012000007945 */ /* 0x000fe20003800200 */
[----:B---3--:R-:W-:-:S04]  /*0140*/  IMAD.WIDE R2, R7, 0x4, R4 ;  /* 0x0000000407027825 */ /* 0x008fc800078e0204 */
[----:B--2---:R-:W-:Y:S01]  /*0150*/  FADD R6, -R6, UR7 ;  /* 0x0000000706067e21 */ /* 0x004fe20008000100 */
[----:B----4-:R-:W-:-:S03]  /*0160*/  FADD R0, -R0, UR6 ;  /* 0x0000000600007e21 */ /* 0x010fc60008000100 */
[----:B------:R-:W-:-:S04]  /*0170*/  FMUL R9, R6, R6 ;  /* 0x0000000606097220 */ /* 0x000fc80000400000 */
[----:B------:R-:W-:-:S04]  /*0180*/  FFMA R0, R0, R0, R9 ;  /* 0x0000000000007223 */ /* 0x000fc80000000009 */
[----:B------:R0:W1:Y:S01]  /*0190*/  MUFU.RSQ R9, R0 ;  /* 0x0000000000097308 */ /* 0x0000620000001400 */
[----:B------:R-:W-:-:S04]  /*01a0*/  IADD3 R6, PT, PT, R0, -0xd000000, RZ ;  /* 0xf300000000067810 */ /* 0x000fc80007ffe0ff */
[----:B------:R-:W-:-:S13]  /*01b0*/  ISETP.GT.U32.AND P0, PT, R6, 0x727fffff, PT ;  /* 0x727fffff0600780c */ /* 0x000fda0003f04070 */
[----:B01----:R-:W-:Y:S05]  /*01c0*/  @!P0 BRA `(.L_x_71) ;  /* 0x0000000000108947 */ /* 0x003fea0003800000 */
[----:B------:R-:W-:-:S07]  /*01d0*/  MOV R9, 0x1f0 ;  /* 0x000001f000097802 */ /* 0x000fce0000000f00 */
[----:B------:R-:W-:Y:S05]  /*01e0*/  CALL.REL.NOINC `($__internal_0_$__cuda_sm20_sqrt_rn_f32_slowpath) ;  /* 0x0000000000247944 */ /* 0x000fea0003c00000 */
[----:B------:R-:W-:Y:S01]  /*01f0*/  MOV R5, R0 ;  /* 0x0000000000057202 */ /* 0x000fe20000000f00 */
[----:B------:R-:W-:Y:S06]  /*0200*/  BRA `(.L_x_72) ;  /* 0x0000000000107947 */ /* 0x000fec0003800000 */
.L_x_71:
[----:B------:R-:W-:Y:S01]  /*0210*/  FMUL.FTZ R5, R0, R9 ;  /* 0x0000000900057220 */ /* 0x000fe20000410000 */
[----:B------:R-:W-:-:S03]  /*0220*/  FMUL.FTZ R9, R9, 0.5 ;  /* 0x3f00000009097820 */ /* 0x000fc60000410000 */
[----:B------:R-:W-:-:S04]  /*0230*/  FFMA R0, -R5, R5, R0 ;  /* 0x0000000505007223 */ /* 0x000fc80000000100 */
[----:B------:R-:W-:-:S07]  /*0240*/  FFMA R5, R0, R9, R5 ;  /* 0x0000000900057223 */ /* 0x000fce0000000005 */
.L_x_72:
[----:B------:R-:W-:Y:S05]  /*0250*/  BSYNC.RECONVERGENT B0 ;  /* 0x0000000000007941 */ /* 0x000fea0003800200 */
.L_x_70:
[----:B------:R-:W-:Y:S01]  /*0260*/  STG.E desc[UR4][R2.64], R5 ;  /* 0x0000000502007986 */ /* 0x000fe2000c101904 */
[----:B------:R-:W-:Y:S05]  /*0270*/  EXIT ;  /* 0x000000000000794d */ /* 0x000fea0003800000 */
        .weak           $__internal_0_$__cuda_sm20_sqrt_rn_f32_slowpath
        .type           $__internal_0_$__cuda_sm20_sqrt_rn_f32_slowpath,@function
        .size           $__internal_0_$__cuda_sm20_sqrt_rn_f32_slowpath,(.L_x_75 - $__internal_0_$__cuda_sm20_sqrt_rn_f32_slowpath)
$__internal_0_$__cuda_sm20_sqrt_rn_f32_slowpath:
[----:B------:R-:W-:-:S13]  /*0280*/  LOP3.LUT P0, RZ, R0, 0x7fffffff, RZ, 0xc0, !PT ;  /* 0x7fffffff00ff7812 */ /* 0x000fda000780c0ff */
[----:B------:R-:W-:Y:S01]  /*0290*/  @!P0 MOV R4, R0 ;  /* 0x0000000000048202 */ /* 0x000fe20000000f00 */
[----:B------:R-:W-:Y:S06]  /*02a0*/  @!P0 BRA `(.L_x_73) ;  /* 0x0000000000408947 */ /* 0x000fec0003800000 */
[----:B------:R-:W-:-:S13]  /*02b0*/  FSETP.GEU.FTZ.AND P0, PT, R0, RZ, PT ;  /* 0x000000ff0000720b */ /* 0x000fda0003f1e000 */
[----:B------:R-:W-:Y:S01]  /*02c0*/  @!P0 MOV R4, 0x7fffffff ;  /* 0x7fffffff00048802 */ /* 0x000fe20000000f00 */
[----:B------:R-:W-:Y:S06]  /*02d0*/  @!P0 BRA `(.L_x_73) ;  /* 0x0000000000348947 */ /* 0x000fec0003800000 */
[----:B------:R-:W-:-:S13]  /*02e0*/  FSETP.GTU.FTZ.AND P0, PT, |R0|, +INF , PT ;  /* 0x7f8000000000780b */ /* 0x000fda0003f1c200 */
[----:B------:R-:W-:Y:S01]  /*02f0*/  @P0 FADD.FTZ R4, R0, 1 ;  /* 0x3f80000000040421 */ /* 0x000fe20000010000 */
[----:B------:R-:W-:Y:S06]  /*0300*/  @P0 BRA `(.L_x_73) ;  /* 0x0000000000280947 */ /* 0x000fec0003800000 */
[----:B------:R-:W-:-:S13]  /*0310*/  FSETP.NEU.FTZ.AND P0, PT, |R0|, +INF , PT ;  /* 0x7f8000000000780b */ /* 0x000fda0003f1d200 */
[----:B------:R-:W-:-:S04]  /*0320*/  @P0 FFMA R5, R0, 1.84467440737095516160e+19, RZ ;  /* 0x5f80000000050823 */ /* 0x000fc800000000ff */
[----:B------:R-:W0:Y:S02]  /*0330*/  @P0 MUFU.RSQ R4, R5 ;  /* 0x0000000500040308 */ /* 0x000e240000001400 */
[----:B0-----:R-:W-:Y:S01]  /*0340*/  @P0 FMUL.FTZ R6, R5, R4 ;  /* 0x0000000405060220 */ /* 0x001fe20000410000 */
[----:B------:R-:W-:Y:S01]  /*0350*/  @P0 FMUL.FTZ R8, R4, 0.5 ;  /* 0x3f00000004080820 */ /* 0x000fe20000410000 */
[----:B------:R-:W-:Y:S02]  /*0360*/  @!P0 MOV R4, R0 ;  /* 0x0000000000048202 */ /* 0x000fe40000000f00 */
[----:B------:R-:W-:-:S04]  /*0370*/  @P0 FADD.FTZ R7, -R6, -RZ ;  /* 0x800000ff06070221 */ /* 0x000fc80000010100 */
[----:B------:R-:W-:-:S04]  /*0380*/  @P0 FFMA R7, R6, R7, R5 ;  /* 0x0000000706070223 */ /* 0x000fc80000000005 */
[----:B------:R-:W-:-:S04]  /*0390*/  @P0 FFMA R7, R7, R8, R6 ;  /* 0x0000000807070223 */ /* 0x000fc80000000006 */
[----:B------:R-:W-:-:S07]  /*03a0*/  @P0 FMUL.FTZ R4, R7, 2.3283064365386962891e-10 ;  /* 0x2f80000007040820 */ /* 0x000fce0000410000 */
.L_x_73:
[----:B------:R-:W-:Y:S01]  /*03b0*/  HFMA2 R5, -RZ, RZ, 0, 0 ;  /* 0x00000000ff057431 */ /* 0x000fe200000001ff */
[----:B------:R-:W-:Y:S02]  /*03c0*/  MOV R0, R4 ;  /* 0x0000000400007202 */ /* 0x000fe40000000f00 */
[----:B------:R-:W-:-:S04]  /*03d0*/  MOV R4, R9 ;  /* 0x0000000900047202 */ /* 0x000fc80000000f00 */
[----:B------:R-:W-:Y:S05]  /*03e0*/  RET.REL.NODEC R4 `(_Z6euclidP7latLongPfiff) ;  /* 0xfffffffc04047950 */ /* 0x000fea0003c3ffff */
.L_x_74:
        /* <DEDUP_REMOVED lines=9> */
.L_x_75:


//--------------------- .nv.shared.reserved.0     --------------------------
	.section	.nv.shared.reserved.0,"aw",@nobits
	.weak		__nv_reservedSMEM_offset_0_alias
	.size		__nv_reservedSMEM_offset_0_alias, 0, 64
	.other		__nv_reservedSMEM_offset_0_alias,@"STO_CUDA_RESERVED_SHARED STV_DEFAULT"
__nv_reservedSMEM_offset_0_alias:
	.zero		0
	.zero		64


//--------------------- .nv.constant0._Z14find_min_finalPfiPiiS_S_S0_S0_ --------------------------
	.section	.nv.constant0._Z14find_min_finalPfiPiiS_S_S0_S0_,"a",@progbits
	.sectionflags	@""
	.align	4
.nv.constant0._Z14find_min_finalPfiPiiS_S_S0_S0_:
	.zero		960


//--------------------- .nv.constant0._Z8find_minPfiPiiiS_i --------------------------
	.section	.nv.constant0._Z8find_minPfiPiiiS_i,"a",@progbits
	.sectionflags	@""
	.align	4
.nv.constant0._Z8find_minPfiPiiiS_i:
	.zero		940


//--------------------- .nv.constant0._Z6euclidP7latLongPfiff --------------------------
	.section	.nv.constant0._Z6euclidP7latLongPfiff,"a",@progbits
	.sectionflags	@""
	.align	4
.nv.constant0._Z6euclidP7latLongPfiff:
	.zero		924


//--------------------- SYMBOLS --------------------------

	.type		.nv.reservedSmem.offset0,@object
	.size		.nv.reservedSmem.offset0,0x4
